// auto-generated by cutlass_sweep.gemm — config: {"arch": "sm_100", "cluster_m": 1, "cluster_n": 1, "dtype": "int8", "dtype_b": "int8", "layout": "tn", "stages": 0, "tile_k": 128, "tile_m": 64, "tile_n": 64}
#include "cutlass/cutlass.h"
#include "cutlass/gemm/collective/collective_builder.hpp"
#include "cutlass/gemm/device/gemm_universal_adapter.h"
#include "cutlass/gemm/kernel/gemm_universal.hpp"
#include "cutlass/epilogue/collective/collective_builder.hpp"

using ElemA = int8_t;
using ElemB = int8_t;
using ElemCD = int8_t;
using Acc  = int32_t;
using TileShape    = cute::Shape<cute::_64, cute::_64, cute::_128>;
using ClusterShape = cute::Shape<cute::_1, cute::_1, cute::_1>;

using CollectiveEpilogue = typename cutlass::epilogue::collective::CollectiveBuilder<
    cutlass::arch::Sm100, cutlass::arch::OpClassTensorOp,
    TileShape, ClusterShape,
    cutlass::epilogue::collective::EpilogueTileAuto,
    Acc, Acc,
    ElemCD, cutlass::layout::RowMajor, 128 / cutlass::sizeof_bits<ElemCD>::value,
    ElemCD, cutlass::layout::RowMajor, 128 / cutlass::sizeof_bits<ElemCD>::value,
    cutlass::epilogue::collective::EpilogueScheduleAuto
  >::CollectiveOp;

using CollectiveMainloop = typename cutlass::gemm::collective::CollectiveBuilder<
    cutlass::arch::Sm100, cutlass::arch::OpClassTensorOp,
    ElemA, cutlass::layout::ColumnMajor, 128 / cutlass::sizeof_bits<ElemA>::value,
    ElemB, cutlass::layout::RowMajor, 128 / cutlass::sizeof_bits<ElemB>::value,
    Acc,
    TileShape, ClusterShape,
    cutlass::gemm::collective::StageCountAutoCarveout<static_cast<int>(sizeof(typename CollectiveEpilogue::SharedStorage))>,
    cutlass::gemm::collective::KernelScheduleAuto
  >::CollectiveOp;

using GemmKernel = cutlass::gemm::kernel::GemmUniversal<
    cute::Shape<int,int,int,int>,
    CollectiveMainloop,
    CollectiveEpilogue
>;
using Gemm = cutlass::gemm::device::GemmUniversalAdapter<GemmKernel>;

// Force the device kernel symbol into the cubin without needing a host main.
auto* _anchor = &cutlass::device_kernel<GemmKernel>;


// ===== COMPILED SASS (sm_100a) =====

	.target	sm_100a

	.elftype	@"ET_EXEC"


//--------------------- .note.nv.tkinfo           --------------------------
	.section	.note.nv.tkinfo,"",@"SHT_NOTE"
	.sectionflags	@"SHF_NOTE_NV_TKINFO"
	.tkinfo
        /*0018*/ 	.word	0x00000002
        /*0030*/ 	.string	""
        /*0030*/ 	.string	"ptxas"
        /*0030*/ 	.string	"Cuda compilation tools, release 13.0, V13.0.88"
        /*0030*/ 	.string	"Build cuda_13.0.r13.0/compiler.36424714_0"
        /*0030*/ 	.string	"-arch sm_100a -m 64 "



//--------------------- .note.nv.cuinfo           --------------------------
	.section	.note.nv.cuinfo,"",@"SHT_NOTE"
	.sectionflags	@"SHF_NOTE_NV_CUINFO"
        /*0018*/ 	.short	0x0002
        /*001a*/ 	.short	0x0064
        /*001c*/ 	.short	0x0082
	.zero		2


//--------------------- .nv.info                  --------------------------
	.section	.nv.info,"",@"SHT_CUDA_INFO"
	.align	4


	//----- nvinfo : EIATTR_REGCOUNT
	.align		4
        /*0000*/ 	.byte	0x04, 0x2f
        /*0002*/ 	.short	(.L_19 - .L_18)
	.align		4
.L_18:
        /*0004*/ 	.word	index@(_ZN7cutlass13device_kernelINS_4gemm6kernel13GemmUniversalIN4cute5tupleIJiiiiEEENS1_10collective13CollectiveMmaINS1_35MainloopSm100TmaUmmaWarpSpecializedILi13ELi2ELi4ENS5_IJNS4_1CILi1EEESB_SB_EEEEENS5_IJNSA_ILi64EEESE_NSA_ILi128EEEEEEaNS5_IJSB_llEEEaSH_NS4_8TiledMMAINS4_8MMA_AtomIJNS4_15SM100_MMA_S8_SSIaaiLi64ELi64ELNS4_4UMMA5MajorE1ELSM_1ELNSL_8SaturateE0EEEEEENS4_6LayoutISC_NS5_IJNSA_ILi0EEESR_SR_EEEEENS5_IJNS4_10UnderscoreESU_SU_EEEEENS4_13SM90_TMA_LOADENS4_14ComposedLayoutINS4_7SwizzleILi2ELi4ELi3EEENS4_18smem_ptr_flag_bitsILi8EEENSQ_INS5_IJSE_NSA_ILi8EEEEEENS5_IJSB_SE_EEEEEEEvNS4_8identityESX_S17_vS18_EENS_8epilogue10collective18CollectiveEpilogueINS1A_23Sm100TmaWarpSpecializedILi1ELi1ELi32ELb0ELb0EEEJSG_NS5_IJNSQ_ISE_SB_EES1F_EEEaNS5_IJlSB_lEEEaS1H_NS1A_6fusion15FusionCallbacksIS1E_NS1I_17LinearCombinationIaiaiLNS_15FloatRoundStyleE2EEESG_S1G_JEEENS4_5SM1004TMEM4LOAD26SM100_TMEM_LOAD_16dp32b32xESX_NSY_IS10_S12_NSQ_INS5_IJS13_SE_EEENS5_IJSE_SB_EEEEEEENS4_39AutoVectorizingCopyWithAssumedAlignmentILi128EEENS4_14SM90_TMA_STOREES1V_S1X_S1X_EEEvvEEEEvNT_6ParamsE)
        /*0008*/ 	.word	0x0000007b


	//----- nvinfo : EIATTR_FRAME_SIZE
	.align		4
.L_19:
        /*000c*/ 	.byte	0x04, 0x11
        /*000e*/ 	.short	(.L_21 - .L_20)
	.align		4
.L_20:
        /*0010*/ 	.word	index@($__internal_2_$__cuda_sm10x_tcgen05_guardrail_trap_unallocated_columns_being_dealloced)
        /*0014*/ 	.word	0x00000000


	//----- nvinfo : EIATTR_FRAME_SIZE
	.align		4
.L_21:
        /*0018*/ 	.byte	0x04, 0x11
        /*001a*/ 	.short	(.L_23 - .L_22)
	.align		4
.L_22:
        /*001c*/ 	.word	index@($__internal_1_$__cuda_sm10x_tcgen05_guardrail_trap_phase_invalid_during_alloc)
        /*0020*/ 	.word	0x00000000


	//----- nvinfo : EIATTR_FRAME_SIZE
	.align		4
.L_23:
        /*0024*/ 	.byte	0x04, 0x11
        /*0026*/ 	.short	(.L_25 - .L_24)
	.align		4
.L_24:
        /*0028*/ 	.word	index@($__internal_0_$__cuda_sm10x_tcgen05_guardrail_trap_col_being_dealloced_not_returned_by_alloc)
        /*002c*/ 	.word	0x00000000


	//----- nvinfo : EIATTR_FRAME_SIZE
	.align		4
.L_25:
        /*0030*/ 	.byte	0x04, 0x11
        /*0032*/ 	.short	(.L_27 - .L_26)
	.align		4
.L_26:
        /*0034*/ 	.word	index@(_ZN7cutlass13device_kernelINS_4gemm6kernel13GemmUniversalIN4cute5tupleIJiiiiEEENS1_10collective13CollectiveMmaINS1_35MainloopSm100TmaUmmaWarpSpecializedILi13ELi2ELi4ENS5_IJNS4_1CILi1EEESB_SB_EEEEENS5_IJNSA_ILi64EEESE_NSA_ILi128EEEEEEaNS5_IJSB_llEEEaSH_NS4_8TiledMMAINS4_8MMA_AtomIJNS4_15SM100_MMA_S8_SSIaaiLi64ELi64ELNS4_4UMMA5MajorE1ELSM_1ELNSL_8SaturateE0EEEEEENS4_6LayoutISC_NS5_IJNSA_ILi0EEESR_SR_EEEEENS5_IJNS4_10UnderscoreESU_SU_EEEEENS4_13SM90_TMA_LOADENS4_14ComposedLayoutINS4_7SwizzleILi2ELi4ELi3EEENS4_18smem_ptr_flag_bitsILi8EEENSQ_INS5_IJSE_NSA_ILi8EEEEEENS5_IJSB_SE_EEEEEEEvNS4_8identityESX_S17_vS18_EENS_8epilogue10collective18CollectiveEpilogueINS1A_23Sm100TmaWarpSpecializedILi1ELi1ELi32ELb0ELb0EEEJSG_NS5_IJNSQ_ISE_SB_EES1F_EEEaNS5_IJlSB_lEEEaS1H_NS1A_6fusion15FusionCallbacksIS1E_NS1I_17LinearCombinationIaiaiLNS_15FloatRoundStyleE2EEESG_S1G_JEEENS4_5SM1004TMEM4LOAD26SM100_TMEM_LOAD_16dp32b32xESX_NSY_IS10_S12_NSQ_INS5_IJS13_SE_EEENS5_IJSE_SB_EEEEEEENS4_39AutoVectorizingCopyWithAssumedAlignmentILi128EEENS4_14SM90_TMA_STOREES1V_S1X_S1X_EEEvvEEEEvNT_6ParamsE)
        /*0038*/ 	.word	0x00000000


	//----- nvinfo : EIATTR_MIN_STACK_SIZE
	.align		4
.L_27:
        /*003c*/ 	.byte	0x04, 0x12
        /*003e*/ 	.short	(.L_29 - .L_28)
	.align		4
.L_28:
        /*0040*/ 	.word	index@(_ZN7cutlass13device_kernelINS_4gemm6kernel13GemmUniversalIN4cute5tupleIJiiiiEEENS1_10collective13CollectiveMmaINS1_35MainloopSm100TmaUmmaWarpSpecializedILi13ELi2ELi4ENS5_IJNS4_1CILi1EEESB_SB_EEEEENS5_IJNSA_ILi64EEESE_NSA_ILi128EEEEEEaNS5_IJSB_llEEEaSH_NS4_8TiledMMAINS4_8MMA_AtomIJNS4_15SM100_MMA_S8_SSIaaiLi64ELi64ELNS4_4UMMA5MajorE1ELSM_1ELNSL_8SaturateE0EEEEEENS4_6LayoutISC_NS5_IJNSA_ILi0EEESR_SR_EEEEENS5_IJNS4_10UnderscoreESU_SU_EEEEENS4_13SM90_TMA_LOADENS4_14ComposedLayoutINS4_7SwizzleILi2ELi4ELi3EEENS4_18smem_ptr_flag_bitsILi8EEENSQ_INS5_IJSE_NSA_ILi8EEEEEENS5_IJSB_SE_EEEEEEEvNS4_8identityESX_S17_vS18_EENS_8epilogue10collective18CollectiveEpilogueINS1A_23Sm100TmaWarpSpecializedILi1ELi1ELi32ELb0ELb0EEEJSG_NS5_IJNSQ_ISE_SB_EES1F_EEEaNS5_IJlSB_lEEEaS1H_NS1A_6fusion15FusionCallbacksIS1E_NS1I_17LinearCombinationIaiaiLNS_15FloatRoundStyleE2EEESG_S1G_JEEENS4_5SM1004TMEM4LOAD26SM100_TMEM_LOAD_16dp32b32xESX_NSY_IS10_S12_NSQ_INS5_IJS13_SE_EEENS5_IJSE_SB_EEEEEEENS4_39AutoVectorizingCopyWithAssumedAlignmentILi128EEENS4_14SM90_TMA_STOREES1V_S1X_S1X_EEEvvEEEEvNT_6ParamsE)
        /*0044*/ 	.word	0x00000000
.L_29:


//--------------------- .nv.compat                --------------------------
	.section	.nv.compat,"",@"SHT_CUDA_COMPAT_INFO"
	.align	4
        /*0000*/ 	.byte	0x02, 0x09, 0x01, 0x00, 0x02, 0x02, 0x03, 0x00, 0x02, 0x05, 0x06, 0x00, 0x03, 0x07, 0x01, 0x01
        /*0010*/ 	.byte	0x02, 0x03, 0x01, 0x00, 0x02, 0x06, 0x01, 0x00, 0x04, 0x0b, 0x08, 0x00, 0x01, 0x00, 0x00, 0x00
        /*0020*/ 	.byte	0x00, 0x00, 0x00, 0x00


//--------------------- .nv.info._ZN7cutlass13device_kernelINS_4gemm6kernel13GemmUniversalIN4cute5tupleIJiiiiEEENS1_10collective13CollectiveMmaINS1_35MainloopSm100TmaUmmaWarpSpecializedILi13ELi2ELi4ENS5_IJNS4_1CILi1EEESB_SB_EEEEENS5_IJNSA_ILi64EEESE_NSA_ILi128EEEEEEaNS5_IJSB_llEEEaSH_NS4_8TiledMMAINS4_8MMA_AtomIJNS4_15SM100_MMA_S8_SSIaaiLi64ELi64ELNS4_4UMMA5MajorE1ELSM_1ELNSL_8SaturateE0EEEEEENS4_6LayoutISC_NS5_IJNSA_ILi0EEESR_SR_EEEEENS5_IJNS4_10UnderscoreESU_SU_EEEEENS4_13SM90_TMA_LOADENS4_14ComposedLayoutINS4_7SwizzleILi2ELi4ELi3EEENS4_18smem_ptr_flag_bitsILi8EEENSQ_INS5_IJSE_NSA_ILi8EEEEEENS5_IJSB_SE_EEEEEEEvNS4_8identityESX_S17_vS18_EENS_8epilogue10collective18CollectiveEpilogueINS1A_23Sm100TmaWarpSpecializedILi1ELi1ELi32ELb0ELb0EEEJSG_NS5_IJNSQ_ISE_SB_EES1F_EEEaNS5_IJlSB_lEEEaS1H_NS1A_6fusion15FusionCallbacksIS1E_NS1I_17LinearCombinationIaiaiLNS_15FloatRoundStyleE2EEESG_S1G_JEEENS4_5SM1004TMEM4LOAD26SM100_TMEM_LOAD_16dp32b32xESX_NSY_IS10_S12_NSQ_INS5_IJS13_SE_EEENS5_IJSE_SB_EEEEEEENS4_39AutoVectorizingCopyWithAssumedAlignmentILi128EEENS4_14SM90_TMA_STOREES1V_S1X_S1X_EEEvvEEEEvNT_6ParamsE --------------------------
	.section	.nv.info._ZN7cutlass13device_kernelINS_4gemm6kernel13GemmUniversalIN4cute5tupleIJiiiiEEENS1_10collective13CollectiveMmaINS1_35MainloopSm100TmaUmmaWarpSpecializedILi13ELi2ELi4ENS5_IJNS4_1CILi1EEESB_SB_EEEEENS5_IJNSA_ILi64EEESE_NSA_ILi128EEEEEEaNS5_IJSB_llEEEaSH_NS4_8TiledMMAINS4_8MMA_AtomIJNS4_15SM100_MMA_S8_SSIaaiLi64ELi64ELNS4_4UMMA5MajorE1ELSM_1ELNSL_8SaturateE0EEEEEENS4_6LayoutISC_NS5_IJNSA_ILi0EEESR_SR_EEEEENS5_IJNS4_10UnderscoreESU_SU_EEEEENS4_13SM90_TMA_LOADENS4_14ComposedLayoutINS4_7SwizzleILi2ELi4ELi3EEENS4_18smem_ptr_flag_bitsILi8EEENSQ_INS5_IJSE_NSA_ILi8EEEEEENS5_IJSB_SE_EEEEEEEvNS4_8identityESX_S17_vS18_EENS_8epilogue10collective18CollectiveEpilogueINS1A_23Sm100TmaWarpSpecializedILi1ELi1ELi32ELb0ELb0EEEJSG_NS5_IJNSQ_ISE_SB_EES1F_EEEaNS5_IJlSB_lEEEaS1H_NS1A_6fusion15FusionCallbacksIS1E_NS1I_17LinearCombinationIaiaiLNS_15FloatRoundStyleE2EEESG_S1G_JEEENS4_5SM1004TMEM4LOAD26SM100_TMEM_LOAD_16dp32b32xESX_NSY_IS10_S12_NSQ_INS5_IJS13_SE_EEENS5_IJSE_SB_EEEEEEENS4_39AutoVectorizingCopyWithAssumedAlignmentILi128EEENS4_14SM90_TMA_STOREES1V_S1X_S1X_EEEvvEEEEvNT_6ParamsE,"",@"SHT_CUDA_INFO"
	.sectionflags	@""
	.align	4


	//----- nvinfo : EIATTR_CUDA_API_VERSION
	.align		4
        /*0000*/ 	.byte	0x04, 0x37
        /*0002*/ 	.short	(.L_31 - .L_30)
.L_30:
        /*0004*/ 	.word	0x00000082


	//----- nvinfo : EIATTR_KPARAM_INFO
	.align		4
.L_31:
        /*0008*/ 	.byte	0x04, 0x17
        /*000a*/ 	.short	(.L_33 - .L_32)
.L_32:
        /*000c*/ 	.word	0x00000000
        /*0010*/ 	.short	0x0000
        /*0012*/ 	.short	0x0000
        /*0014*/ 	.byte	0x00, 0xf0, 0x01, 0x20


	//----- nvinfo : EIATTR_AT_ENTRY_FRAGMENTS
	.align		4
.L_33:
        /*0018*/ 	.byte	0x04, 0x4f
        /*001a*/ 	.short	(.L_35 - .L_34)


	//   ....[0]....
.L_34:
        /*001c*/ 	.word	0x00000006


	//----- nvinfo : EIATTR_RESERVED_SMEM_USED
	.align		4
.L_35:
        /*0020*/ 	.byte	0x01, 0x41
	.zero		2


	//----- nvinfo : EIATTR_SPARSE_MMA_MASK
	.align		4
        /*0024*/ 	.byte	0x03, 0x50
        /*0026*/ 	.short	0x0000


	//----- nvinfo : EIATTR_TCGEN05_1CTA_USED
	.align		4
        /*0028*/ 	.byte	0x01, 0x51
	.zero		2


	//----- nvinfo : EIATTR_MAXREG_COUNT
	.align		4
        /*002c*/ 	.byte	0x03, 0x1b
        /*002e*/ 	.short	0x00ff


	//----- nvinfo : EIATTR_NUM_BARRIERS
	.align		4
        /*0030*/ 	.byte	0x02, 0x4c
        /*0032*/ 	.byte	0x07
	.zero		1


	//----- nvinfo : EIATTR_EXTERNS
	.align		4
        /*0034*/ 	.byte	0x04, 0x0f
        /*0036*/ 	.short	(.L_37 - .L_36)


	//   ....[0]....
	.align		4
.L_36:
        /*0038*/ 	.word	index@(__assertfail)


	//----- nvinfo : EIATTR_MERCURY_ISA_VERSION
	.align		4
.L_37:
        /*003c*/ 	.byte	0x03, 0x5f
        /*003e*/ 	.short	0x0101


	//----- nvinfo : EIATTR_INT_WARP_WIDE_INSTR_OFFSETS
	.align		4
        /*0040*/ 	.byte	0x04, 0x31
        /*0042*/ 	.short	(.L_39 - .L_38)


	//   ....[0]....
.L_38:
        /*0044*/ 	.word	0x00001eb0


	//   ....[1]....
        /*0048*/ 	.word	0x00003e50


	//   ....[2]....
        /*004c*/ 	.word	0x00003e70


	//   ....[3]....
        /*0050*/ 	.word	0x00003ea0


	//   ....[4]....
        /*0054*/ 	.word	0x000048b0


	//   ....[5]....
        /*0058*/ 	.word	0x000049a0


	//----- nvinfo : EIATTR_COOP_GROUP_MASK_REGIDS
	.align		4
.L_39:
        /*005c*/ 	.byte	0x04, 0x29
        /*005e*/ 	.short	(.L_41 - .L_40)


	//   ....[0]....
.L_40:
        /*0060*/ 	.word	0xffffffff


	//   ....[1]....
        /*0064*/ 	.word	0xffffffff


	//   ....[2]....
        /*0068*/ 	.word	0xffffffff


	//   ....[3]....
        /*006c*/ 	.word	0xffffffff


	//   ....[4]....
        /*0070*/ 	.word	0xffffffff


	//   ....[5]....
        /*0074*/ 	.word	0xffffffff


	//   ....[6]....
        /*0078*/ 	.word	0xffffffff


	//   ....[7]....
        /*007c*/ 	.word	0xffffffff


	//   ....[8]....
        /*0080*/ 	.word	0xffffffff


	//   ....[9]....
        /*0084*/ 	.word	0xffffffff


	//   ....[10]....
        /*0088*/ 	.word	0xffffffff


	//   ....[11]....
        /*008c*/ 	.word	0xffffffff


	//   ....[12]....
        /*0090*/ 	.word	0xffffffff


	//----- nvinfo : EIATTR_COOP_GROUP_INSTR_OFFSETS
	.align		4
.L_41:
        /*0094*/ 	.byte	0x04, 0x28
        /*0096*/ 	.short	(.L_43 - .L_42)


	//   ....[0]....
.L_42:
        /*0098*/ 	.word	0x00000090


	//   ....[1]....
        /*009c*/ 	.word	0x000004d0


	//   ....[2]....
        /*00a0*/ 	.word	0x00000790


	//   ....[3]....
        /*00a4*/ 	.word	0x000008d0


	//   ....[4]....
        /*00a8*/ 	.word	0x000009d0


	//   ....[5]....
        /*00ac*/ 	.word	0x00000b40


	//   ....[6]....
        /*00b0*/ 	.word	0x00000ce0


	//   ....[7]....
        /*00b4*/ 	.word	0x00001d90


	//   ....[8]....
        /*00b8*/ 	.word	0x00003080


	//   ....[9]....
        /*00bc*/ 	.word	0x00003290


	//   ....[10]....
        /*00c0*/ 	.word	0x000032c0


	//   ....[11]....
        /*00c4*/ 	.word	0x00003d30


	//   ....[12]....
        /*00c8*/ 	.word	0x00003f60


	//----- nvinfo : EIATTR_VRC_CTA_INIT_COUNT
	.align		4
.L_43:
        /*00cc*/ 	.byte	0x02, 0x4a
        /*00ce*/ 	.byte	0x80
	.zero		1


	//----- nvinfo : EIATTR_SYSCALL_OFFSETS
	.align		4
        /*00d0*/ 	.byte	0x04, 0x46
        /*00d2*/ 	.short	(.L_45 - .L_44)


	//   ....[0]....
.L_44:
        /*00d4*/ 	.word	0x000053c0


	//   ....[1]....
        /*00d8*/ 	.word	0x00005500


	//   ....[2]....
        /*00dc*/ 	.word	0x00005c60


	//----- nvinfo : EIATTR_MBARRIER_INSTR_OFFSETS
	.align		4
.L_45:
        /*00e0*/ 	.byte	0x04, 0x39
        /*00e2*/ 	.short	(.L_47 - .L_46)


	//   ....[0]....
.L_46:
        /*00e4*/ 	.word	0x000005d0
        /*00e8*/ 	.word	0x000000ff
        /*00ec*/ 	.word	0x00000000
        /*00f0*/ 	.short	0x0100
        /*00f2*/ 	.byte	0x05
	.zero		1


	//   ....[1]....
        /*00f4*/ 	.word	0x000005e0
        /*00f8*/ 	.word	0x000000ff
        /*00fc*/ 	.word	0x00000068
        /*0100*/ 	.short	0x0100
        /*0102*/ 	.byte	0x05
	.zero		1


	//   ....[2]....
        /*0104*/ 	.word	0x000005f0
        /*0108*/ 	.word	0x000000ff
        /*010c*/ 	.word	0x00000008
        /*0110*/ 	.short	0x0100
        /*0112*/ 	.byte	0x05
	.zero		1


	//   ....[3]....
        /*0114*/ 	.word	0x00000600
        /*0118*/ 	.word	0x000000ff
        /*011c*/ 	.word	0x00000070
        /*0120*/ 	.short	0x0100
        /*0122*/ 	.byte	0x05
	.zero		1


	//   ....[4]....
        /*0124*/ 	.word	0x00000610
        /*0128*/ 	.word	0x000000ff
        /*012c*/ 	.word	0x00000010
        /*0130*/ 	.short	0x0100
        /*0132*/ 	.byte	0x05
	.zero		1


	//   ....[5]....
        /*0134*/ 	.word	0x00000620
        /*0138*/ 	.word	0x000000ff
        /*013c*/ 	.word	0x00000078
        /*0140*/ 	.short	0x0100
        /*0142*/ 	.byte	0x05
	.zero		1


	//   ....[6]....
        /*0144*/ 	.word	0x00000630
        /*0148*/ 	.word	0x000000ff
        /*014c*/ 	.word	0x00000018
        /*0150*/ 	.short	0x0100
        /*0152*/ 	.byte	0x05
	.zero		1


	//   ....[7]....
        /*0154*/ 	.word	0x00000640
        /*0158*/ 	.word	0x000000ff
        /*015c*/ 	.word	0x00000080
        /*0160*/ 	.short	0x0100
        /*0162*/ 	.byte	0x05
	.zero		1


	//   ....[8]....
        /*0164*/ 	.word	0x00000650
        /*0168*/ 	.word	0x000000ff
        /*016c*/ 	.word	0x00000020
        /*0170*/ 	.short	0x0100
        /*0172*/ 	.byte	0x05
	.zero		1


	//   ....[9]....
        /*0174*/ 	.word	0x00000660
        /*0178*/ 	.word	0x000000ff
        /*017c*/ 	.word	0x00000088
        /*0180*/ 	.short	0x0100
        /*0182*/ 	.byte	0x05
	.zero		1


	//   ....[10]....
        /*0184*/ 	.word	0x00000670
        /*0188*/ 	.word	0x000000ff
        /*018c*/ 	.word	0x00000028
        /*0190*/ 	.short	0x0100
        /*0192*/ 	.byte	0x05
	.zero		1


	//   ....[11]....
        /*0194*/ 	.word	0x00000680
        /*0198*/ 	.word	0x000000ff
        /*019c*/ 	.word	0x00000090
        /*01a0*/ 	.short	0x0100
        /*01a2*/ 	.byte	0x05
	.zero		1


	//   ....[12]....
        /*01a4*/ 	.word	0x00000690
        /*01a8*/ 	.word	0x000000ff
        /*01ac*/ 	.word	0x00000030
        /*01b0*/ 	.short	0x0100
        /*01b2*/ 	.byte	0x05
	.zero		1


	//   ....[13]....
        /*01b4*/ 	.word	0x000006a0
        /*01b8*/ 	.word	0x000000ff
        /*01bc*/ 	.word	0x00000098
        /*01c0*/ 	.short	0x0100
        /*01c2*/ 	.byte	0x05
	.zero		1


	//   ....[14]....
        /*01c4*/ 	.word	0x000006b0
        /*01c8*/ 	.word	0x000000ff
        /*01cc*/ 	.word	0x00000038
        /*01d0*/ 	.short	0x0100
        /*01d2*/ 	.byte	0x05
	.zero		1


	//   ....[15]....
        /*01d4*/ 	.word	0x000006c0
        /*01d8*/ 	.word	0x000000ff
        /*01dc*/ 	.word	0x000000a0
        /*01e0*/ 	.short	0x0100
        /*01e2*/ 	.byte	0x05
	.zero		1


	//   ....[16]....
        /*01e4*/ 	.word	0x000006d0
        /*01e8*/ 	.word	0x000000ff
        /*01ec*/ 	.word	0x00000040
        /*01f0*/ 	.short	0x0100
        /*01f2*/ 	.byte	0x05
	.zero		1


	//   ....[17]....
        /*01f4*/ 	.word	0x000006e0
        /*01f8*/ 	.word	0x000000ff
        /*01fc*/ 	.word	0x000000a8
        /*0200*/ 	.short	0x0100
        /*0202*/ 	.byte	0x05
	.zero		1


	//   ....[18]....
        /*0204*/ 	.word	0x000006f0
        /*0208*/ 	.word	0x000000ff
        /*020c*/ 	.word	0x00000048
        /*0210*/ 	.short	0x0100
        /*0212*/ 	.byte	0x05
	.zero		1


	//   ....[19]....
        /*0214*/ 	.word	0x00000700
        /*0218*/ 	.word	0x000000ff
        /*021c*/ 	.word	0x000000b0
        /*0220*/ 	.short	0x0100
        /*0222*/ 	.byte	0x05
	.zero		1


	//   ....[20]....
        /*0224*/ 	.word	0x00000710
        /*0228*/ 	.word	0x000000ff
        /*022c*/ 	.word	0x00000050
        /*0230*/ 	.short	0x0100
        /*0232*/ 	.byte	0x05
	.zero		1


	//   ....[21]....
        /*0234*/ 	.word	0x00000720
        /*0238*/ 	.word	0x000000ff
        /*023c*/ 	.word	0x000000b8
        /*0240*/ 	.short	0x0100
        /*0242*/ 	.byte	0x05
	.zero		1


	//   ....[22]....
        /*0244*/ 	.word	0x00000730
        /*0248*/ 	.word	0x000000ff
        /*024c*/ 	.word	0x00000058
        /*0250*/ 	.short	0x0100
        /*0252*/ 	.byte	0x05
	.zero		1


	//   ....[23]....
        /*0254*/ 	.word	0x00000740
        /*0258*/ 	.word	0x000000ff
        /*025c*/ 	.word	0x000000c0
        /*0260*/ 	.short	0x0100
        /*0262*/ 	.byte	0x05
	.zero		1


	//   ....[24]....
        /*0264*/ 	.word	0x00000750
        /*0268*/ 	.word	0x000000ff
        /*026c*/ 	.word	0x00000060
        /*0270*/ 	.short	0x0100
        /*0272*/ 	.byte	0x05
	.zero		1


	//   ....[25]....
        /*0274*/ 	.word	0x00000760
        /*0278*/ 	.word	0x000000ff
        /*027c*/ 	.word	0x000000c8
        /*0280*/ 	.short	0x0100
        /*0282*/ 	.byte	0x05
	.zero		1


	//   ....[26]....
        /*0284*/ 	.word	0x000008a0
        /*0288*/ 	.word	0x000000ff
        /*028c*/ 	.word	0x000000d0
        /*0290*/ 	.short	0x0100
        /*0292*/ 	.byte	0x06
	.zero		1


	//   ....[27]....
        /*0294*/ 	.word	0x000008b0
        /*0298*/ 	.word	0x000000ff
        /*029c*/ 	.word	0x000000d8
        /*02a0*/ 	.short	0x0100
        /*02a2*/ 	.byte	0x06
	.zero		1


	//   ....[28]....
        /*02a4*/ 	.word	0x000009a0
        /*02a8*/ 	.word	0x000000ff
        /*02ac*/ 	.word	0x000000e0
        /*02b0*/ 	.short	0x0100
        /*02b2*/ 	.byte	0x05
	.zero		1


	//   ....[29]....
        /*02b4*/ 	.word	0x000009b0
        /*02b8*/ 	.word	0x000000ff
        /*02bc*/ 	.word	0x000000e8
        /*02c0*/ 	.short	0x0100
        /*02c2*/ 	.byte	0x05
	.zero		1


	//   ....[30]....
        /*02c4*/ 	.word	0x00000af0
        /*02c8*/ 	.word	0x000000ff
        /*02cc*/ 	.word	0x000000f0
        /*02d0*/ 	.short	0x0100
        /*02d2*/ 	.byte	0x05
	.zero		1


	//   ....[31]....
        /*02d4*/ 	.word	0x00000b00
        /*02d8*/ 	.word	0x000000ff
        /*02dc*/ 	.word	0x00000100
        /*02e0*/ 	.short	0x0100
        /*02e2*/ 	.byte	0x05
	.zero		1


	//   ....[32]....
        /*02e4*/ 	.word	0x00000b10
        /*02e8*/ 	.word	0x000000ff
        /*02ec*/ 	.word	0x000000f8
        /*02f0*/ 	.short	0x0100
        /*02f2*/ 	.byte	0x05
	.zero		1


	//   ....[33]....
        /*02f4*/ 	.word	0x00000b20
        /*02f8*/ 	.word	0x000000ff
        /*02fc*/ 	.word	0x00000108
        /*0300*/ 	.short	0x0100
        /*0302*/ 	.byte	0x05
	.zero		1


	//   ....[34]....
        /*0304*/ 	.word	0x00000c50
        /*0308*/ 	.word	0x000000ff
        /*030c*/ 	.word	0x00000110
        /*0310*/ 	.short	0x0100
        /*0312*/ 	.byte	0x06
	.zero		1


	//   ....[35]....
        /*0314*/ 	.word	0x00000c60
        /*0318*/ 	.word	0x000000ff
        /*031c*/ 	.word	0x00000130
        /*0320*/ 	.short	0x0100
        /*0322*/ 	.byte	0x06
	.zero		1


	//   ....[36]....
        /*0324*/ 	.word	0x00000c70
        /*0328*/ 	.word	0x000000ff
        /*032c*/ 	.word	0x00000118
        /*0330*/ 	.short	0x0100
        /*0332*/ 	.byte	0x06
	.zero		1


	//   ....[37]....
        /*0334*/ 	.word	0x00000c80
        /*0338*/ 	.word	0x000000ff
        /*033c*/ 	.word	0x00000138
        /*0340*/ 	.short	0x0100
        /*0342*/ 	.byte	0x06
	.zero		1


	//   ....[38]....
        /*0344*/ 	.word	0x00000c90
        /*0348*/ 	.word	0x000000ff
        /*034c*/ 	.word	0x00000120
        /*0350*/ 	.short	0x0100
        /*0352*/ 	.byte	0x06
	.zero		1


	//   ....[39]....
        /*0354*/ 	.word	0x00000ca0
        /*0358*/ 	.word	0x000000ff
        /*035c*/ 	.word	0x00000140
        /*0360*/ 	.short	0x0100
        /*0362*/ 	.byte	0x06
	.zero		1


	//   ....[40]....
        /*0364*/ 	.word	0x00000cb0
        /*0368*/ 	.word	0x000000ff
        /*036c*/ 	.word	0x00000128
        /*0370*/ 	.short	0x0100
        /*0372*/ 	.byte	0x06
	.zero		1


	//   ....[41]....
        /*0374*/ 	.word	0x00000cc0
        /*0378*/ 	.word	0x000000ff
        /*037c*/ 	.word	0x00000148
        /*0380*/ 	.short	0x0100
        /*0382*/ 	.byte	0x06
	.zero		1


	//   ....[42]....
        /*0384*/ 	.word	0x00000db0
        /*0388*/ 	.word	0x000000ff
        /*038c*/ 	.word	0x00000150
        /*0390*/ 	.short	0x0100
        /*0392*/ 	.byte	0x05
	.zero		1


	//   ....[43]....
        /*0394*/ 	.word	0x00000dc0
        /*0398*/ 	.word	0x000000ff
        /*039c*/ 	.word	0x00000160
        /*03a0*/ 	.short	0x0100
        /*03a2*/ 	.byte	0x05
	.zero		1


	//   ....[44]....
        /*03a4*/ 	.word	0x00000dd0
        /*03a8*/ 	.word	0x000000ff
        /*03ac*/ 	.word	0x00000158
        /*03b0*/ 	.short	0x0100
        /*03b2*/ 	.byte	0x05
	.zero		1


	//   ....[45]....
        /*03b4*/ 	.word	0x00000de0
        /*03b8*/ 	.word	0x000000ff
        /*03bc*/ 	.word	0x00000168
        /*03c0*/ 	.short	0x0100
        /*03c2*/ 	.byte	0x05
	.zero		1


	//   ....[46]....
        /*03c4*/ 	.word	0x000016b0
        /*03c8*/ 	.word	0x00000003
        /*03cc*/ 	.word	0x00000160
        /*03d0*/ 	.short	0x010a
        /*03d2*/ 	.byte	0xff
	.zero		1


	//   ....[47]....
        /*03d4*/ 	.word	0x000016e0
        /*03d8*/ 	.word	0x00000003
        /*03dc*/ 	.word	0x00000150
        /*03e0*/ 	.short	0x0101
        /*03e2*/ 	.byte	0xff
	.zero		1


	//   ....[48]....
        /*03e4*/ 	.word	0x000017b0
        /*03e8*/ 	.word	0x000000ff
        /*03ec*/ 	.word	0x00000068
        /*03f0*/ 	.short	0x010a
        /*03f2*/ 	.byte	0x08
	.zero		1


	//   ....[49]....
        /*03f4*/ 	.word	0x00001850
        /*03f8*/ 	.word	0x000000ff
        /*03fc*/ 	.word	0x00000068
        /*0400*/ 	.short	0x010a
        /*0402*/ 	.byte	0x21
	.zero		1


	//   ....[50]....
        /*0404*/ 	.word	0x000019b0
        /*0408*/ 	.word	0x000000ff
        /*040c*/ 	.word	0x00000068
        /*0410*/ 	.short	0x010a
        /*0412*/ 	.byte	0x08
	.zero		1


	//   ....[51]....
        /*0414*/ 	.word	0x00001aa0
        /*0418*/ 	.word	0x000000ff
        /*041c*/ 	.word	0x000000e8
        /*0420*/ 	.short	0x0101
        /*0422*/ 	.byte	0x04
	.zero		1


	//   ....[52]....
        /*0424*/ 	.word	0x00001ac0
        /*0428*/ 	.word	0x000000ff
        /*042c*/ 	.word	0x00000068
        /*0430*/ 	.short	0x010a
        /*0432*/ 	.byte	0x08
	.zero		1


	//   ....[53]....
        /*0434*/ 	.word	0x00001b40
        /*0438*/ 	.word	0x000000ff
        /*043c*/ 	.word	0x00000068
        /*0440*/ 	.short	0x010a
        /*0442*/ 	.byte	0x11
	.zero		1


	//   ....[54]....
        /*0444*/ 	.word	0x00001ca0
        /*0448*/ 	.word	0x000000ff
        /*044c*/ 	.word	0x00000068
        /*0450*/ 	.short	0x010a
        /*0452*/ 	.byte	0x08
	.zero		1


	//   ....[55]....
        /*0454*/ 	.word	0x00001dc0
        /*0458*/ 	.word	0x00000002
        /*045c*/ 	.word	0x000000f0
        /*0460*/ 	.short	0x010a
        /*0462*/ 	.byte	0xff
	.zero		1


	//   ....[56]....
        /*0464*/ 	.word	0x00001e80
        /*0468*/ 	.word	0x00000002
        /*046c*/ 	.word	0x00000000
        /*0470*/ 	.short	0x0101
        /*0472*/ 	.byte	0xff
	.zero		1


	//   ....[57]....
        /*0474*/ 	.word	0x000023e0
        /*0478*/ 	.word	0x000000ff
        /*047c*/ 	.word	0x00000000
        /*0480*/ 	.short	0x010a
        /*0482*/ 	.byte	0x05
	.zero		1


	//   ....[58]....
        /*0484*/ 	.word	0x00002470
        /*0488*/ 	.word	0x000000ff
        /*048c*/ 	.word	0x00000000
        /*0490*/ 	.short	0x010a
        /*0492*/ 	.byte	0x05
	.zero		1


	//   ....[59]....
        /*0494*/ 	.word	0x00002500
        /*0498*/ 	.word	0x000000ff
        /*049c*/ 	.word	0x00000000
        /*04a0*/ 	.short	0x010a
        /*04a2*/ 	.byte	0x05
	.zero		1


	//   ....[60]....
        /*04a4*/ 	.word	0x00002590
        /*04a8*/ 	.word	0x000000ff
        /*04ac*/ 	.word	0x00000000
        /*04b0*/ 	.short	0x010a
        /*04b2*/ 	.byte	0x05
	.zero		1


	//   ....[61]....
        /*04b4*/ 	.word	0x00002620
        /*04b8*/ 	.word	0x000000ff
        /*04bc*/ 	.word	0x00000000
        /*04c0*/ 	.short	0x010a
        /*04c2*/ 	.byte	0x05
	.zero		1


	//   ....[62]....
        /*04c4*/ 	.word	0x000026b0
        /*04c8*/ 	.word	0x000000ff
        /*04cc*/ 	.word	0x00000000
        /*04d0*/ 	.short	0x010a
        /*04d2*/ 	.byte	0x05
	.zero		1


	//   ....[63]....
        /*04d4*/ 	.word	0x00002740
        /*04d8*/ 	.word	0x000000ff
        /*04dc*/ 	.word	0x00000000
        /*04e0*/ 	.short	0x010a
        /*04e2*/ 	.byte	0x05
	.zero		1


	//   ....[64]....
        /*04e4*/ 	.word	0x000027d0
        /*04e8*/ 	.word	0x000000ff
        /*04ec*/ 	.word	0x00000000
        /*04f0*/ 	.short	0x010a
        /*04f2*/ 	.byte	0x05
	.zero		1


	//   ....[65]....
        /*04f4*/ 	.word	0x00002860
        /*04f8*/ 	.word	0x000000ff
        /*04fc*/ 	.word	0x00000000
        /*0500*/ 	.short	0x010a
        /*0502*/ 	.byte	0x05
	.zero		1


	//   ....[66]....
        /*0504*/ 	.word	0x000028f0
        /*0508*/ 	.word	0x000000ff
        /*050c*/ 	.word	0x00000000
        /*0510*/ 	.short	0x010a
        /*0512*/ 	.byte	0x05
	.zero		1


	//   ....[67]....
        /*0514*/ 	.word	0x00002980
        /*0518*/ 	.word	0x000000ff
        /*051c*/ 	.word	0x00000000
        /*0520*/ 	.short	0x010a
        /*0522*/ 	.byte	0x05
	.zero		1


	//   ....[68]....
        /*0524*/ 	.word	0x00002a10
        /*0528*/ 	.word	0x000000ff
        /*052c*/ 	.word	0x00000000
        /*0530*/ 	.short	0x010a
        /*0532*/ 	.byte	0x05
	.zero		1


	//   ....[69]....
        /*0534*/ 	.word	0x00002ab0
        /*0538*/ 	.word	0x00000000
        /*053c*/ 	.word	0x00000000
        /*0540*/ 	.short	0x010a
        /*0542*/ 	.byte	0xff
	.zero		1


	//   ....[70]....
        /*0544*/ 	.word	0x00002bd0
        /*0548*/ 	.word	0x00000000
        /*054c*/ 	.word	0x00000150
        /*0550*/ 	.short	0x010a
        /*0552*/ 	.byte	0xff
	.zero		1


	//   ....[71]....
        /*0554*/ 	.word	0x00002c30
        /*0558*/ 	.word	0x00000004
        /*055c*/ 	.word	0x00000000
        /*0560*/ 	.short	0x0101
        /*0562*/ 	.byte	0xff
	.zero		1


	//   ....[72]....
        /*0564*/ 	.word	0x00002c50
        /*0568*/ 	.word	0x000000ff
        /*056c*/ 	.word	0x00000100
        /*0570*/ 	.short	0x010a
        /*0572*/ 	.byte	0x05
	.zero		1


	//   ....[73]....
        /*0574*/ 	.word	0x00002d70
        /*0578*/ 	.word	0x00000000
        /*057c*/ 	.word	0x000000f0
        /*0580*/ 	.short	0x010a
        /*0582*/ 	.byte	0xff
	.zero		1


	//   ....[74]....
        /*0584*/ 	.word	0x00002e80
        /*0588*/ 	.word	0x00000000
        /*058c*/ 	.word	0x00000000
        /*0590*/ 	.short	0x0101
        /*0592*/ 	.byte	0xff
	.zero		1


	//   ....[75]....
        /*0594*/ 	.word	0x00002f10
        /*0598*/ 	.word	0x000000ff
        /*059c*/ 	.word	0x00000100
        /*05a0*/ 	.short	0x0106
        /*05a2*/ 	.byte	0x05
	.zero		1


	//   ....[76]....
        /*05a4*/ 	.word	0x00002f30
        /*05a8*/ 	.word	0x000000ff
        /*05ac*/ 	.word	0x00000100
        /*05b0*/ 	.short	0x010a
        /*05b2*/ 	.byte	0x05
	.zero		1


	//   ....[77]....
        /*05b4*/ 	.word	0x00002fc0
        /*05b8*/ 	.word	0x000000ff
        /*05bc*/ 	.word	0x00000100
        /*05c0*/ 	.short	0x0106
        /*05c2*/ 	.byte	0x04
	.zero		1


	//   ....[78]....
        /*05c4*/ 	.word	0x00003000
        /*05c8*/ 	.word	0x00000000
        /*05cc*/ 	.word	0x00000100
        /*05d0*/ 	.short	0x010a
        /*05d2*/ 	.byte	0xff
	.zero		1


	//   ....[79]....
        /*05d4*/ 	.word	0x00003520
        /*05d8*/ 	.word	0x00000000
        /*05dc*/ 	.word	0x000000f0
        /*05e0*/ 	.short	0x010a
        /*05e2*/ 	.byte	0xff
	.zero		1


	//   ....[80]....
        /*05e4*/ 	.word	0x00003620
        /*05e8*/ 	.word	0x00000003
        /*05ec*/ 	.word	0x00000000
        /*05f0*/ 	.short	0x0101
        /*05f2*/ 	.byte	0xff
	.zero		1


	//   ....[81]....
        /*05f4*/ 	.word	0x00003630
        /*05f8*/ 	.word	0x000000ff
        /*05fc*/ 	.word	0x00000000
        /*0600*/ 	.short	0x010a
        /*0602*/ 	.byte	0x06
	.zero		1


	//   ....[82]....
        /*0604*/ 	.word	0x000036b0
        /*0608*/ 	.word	0x000000ff
        /*060c*/ 	.word	0x00000130
        /*0610*/ 	.short	0x010a
        /*0612*/ 	.byte	0x07
	.zero		1


	//   ....[83]....
        /*0614*/ 	.word	0x00003790
        /*0618*/ 	.word	0x000000ff
        /*061c*/ 	.word	0x00000000
        /*0620*/ 	.short	0x010a
        /*0622*/ 	.byte	0x06
	.zero		1


	//   ....[84]....
        /*0624*/ 	.word	0x000038c0
        /*0628*/ 	.word	0x000000ff
        /*062c*/ 	.word	0x00000000
        /*0630*/ 	.short	0x010a
        /*0632*/ 	.byte	0x1a
	.zero		1


	//   ....[85]....
        /*0634*/ 	.word	0x00003b60
        /*0638*/ 	.word	0x000000ff
        /*063c*/ 	.word	0x00000000
        /*0640*/ 	.short	0x010a
        /*0642*/ 	.byte	0x06
	.zero		1


	//   ....[86]....
        /*0644*/ 	.word	0x00003bf0
        /*0648*/ 	.word	0x000000ff
        /*064c*/ 	.word	0x00000000
        /*0650*/ 	.short	0x010a
        /*0652*/ 	.byte	0x06
	.zero		1


	//   ....[87]....
        /*0654*/ 	.word	0x00003c80
        /*0658*/ 	.word	0x000000ff
        /*065c*/ 	.word	0x00000000
        /*0660*/ 	.short	0x010a
        /*0662*/ 	.byte	0x06
	.zero		1


	//   ....[88]....
        /*0664*/ 	.word	0x00003d10
        /*0668*/ 	.word	0x000000ff
        /*066c*/ 	.word	0x00000000
        /*0670*/ 	.short	0x010a
        /*0672*/ 	.byte	0x07
	.zero		1


	//   ....[89]....
        /*0674*/ 	.word	0x00004150
        /*0678*/ 	.word	0x00000000
        /*067c*/ 	.word	0x000000f0
        /*0680*/ 	.short	0x010a
        /*0682*/ 	.byte	0xff
	.zero		1


	//   ....[90]....
        /*0684*/ 	.word	0x00004240
        /*0688*/ 	.word	0x00000000
        /*068c*/ 	.word	0x00000000
        /*0690*/ 	.short	0x0101
        /*0692*/ 	.byte	0xff
	.zero		1


	//   ....[91]....
        /*0694*/ 	.word	0x00004560
        /*0698*/ 	.word	0x000000ff
        /*069c*/ 	.word	0x000000e8
        /*06a0*/ 	.short	0x010a
        /*06a2*/ 	.byte	0x06
	.zero		1


	//   ....[92]....
        /*06a4*/ 	.word	0x000046e0
        /*06a8*/ 	.word	0x000000ff
        /*06ac*/ 	.word	0x000000d8
        /*06b0*/ 	.short	0x010a
        /*06b2*/ 	.byte	0x06
	.zero		1


	//   ....[93]....
        /*06b4*/ 	.word	0x00004a10
        /*06b8*/ 	.word	0x000000ff
        /*06bc*/ 	.word	0x000000d0
        /*06c0*/ 	.short	0x010b
        /*06c2*/ 	.byte	0x06
	.zero		1


	//   ....[94]....
        /*06c4*/ 	.word	0x00004a30
        /*06c8*/ 	.word	0x000000ff
        /*06cc*/ 	.word	0x00000000
        /*06d0*/ 	.short	0x0101
        /*06d2*/ 	.byte	0x25
	.zero		1


	//   ....[95]....
        /*06d4*/ 	.word	0x00004a70
        /*06d8*/ 	.word	0x00000000
        /*06dc*/ 	.word	0x000000d8
        /*06e0*/ 	.short	0x010a
        /*06e2*/ 	.byte	0xff
	.zero		1


	//   ....[96]....
        /*06e4*/ 	.word	0x00004dd0
        /*06e8*/ 	.word	0x00000000
        /*06ec*/ 	.word	0x000000f0
        /*06f0*/ 	.short	0x010a
        /*06f2*/ 	.byte	0xff
	.zero		1


	//   ....[97]....
        /*06f4*/ 	.word	0x00004ee0
        /*06f8*/ 	.word	0x00000000
        /*06fc*/ 	.word	0x00000000
        /*0700*/ 	.short	0x0101
        /*0702*/ 	.byte	0xff
	.zero		1


	//   ....[98]....
        /*0704*/ 	.word	0x00005890
        /*0708*/ 	.word	0x000000ff
        /*070c*/ 	.word	0x000000d0
        /*0710*/ 	.short	0x010a
        /*0712*/ 	.byte	0x2b
	.zero		1


	//   ....[99]....
        /*0714*/ 	.word	0x000058b0
        /*0718*/ 	.word	0x0000005c
        /*071c*/ 	.word	0x00000110
        /*0720*/ 	.short	0x010a
        /*0722*/ 	.byte	0xff
	.zero		1


	//   ....[100]....
        /*0724*/ 	.word	0x00005a00
        /*0728*/ 	.word	0x000000ff
        /*072c*/ 	.word	0x000000d0
        /*0730*/ 	.short	0x010a
        /*0732*/ 	.byte	0x2b
	.zero		1


	//   ....[101]....
        /*0734*/ 	.word	0x00005ae0
        /*0738*/ 	.word	0x000000ff
        /*073c*/ 	.word	0x00000000
        /*0740*/ 	.short	0x0101
        /*0742*/ 	.byte	0x04
	.zero		1


	//   ....[102]....
        /*0744*/ 	.word	0x00005b40
        /*0748*/ 	.word	0x0000005c
        /*074c*/ 	.word	0x00000110
        /*0750*/ 	.short	0x010a
        /*0752*/ 	.byte	0xff
	.zero		1


	//   ....[103]....
        /*0754*/ 	.word	0x00005ea0
        /*0758*/ 	.word	0x000000ff
        /*075c*/ 	.word	0x00000000
        /*0760*/ 	.short	0x0101
        /*0762*/ 	.byte	0x05
	.zero		1


	//   ....[104]....
        /*0764*/ 	.word	0x00006810
        /*0768*/ 	.word	0x00000003
        /*076c*/ 	.word	0x00000160
        /*0770*/ 	.short	0x010a
        /*0772*/ 	.byte	0xff
	.zero		1


	//   ....[105]....
        /*0774*/ 	.word	0x00006870
        /*0778*/ 	.word	0x00000002
        /*077c*/ 	.word	0x00000068
        /*0780*/ 	.short	0x010a
        /*0782*/ 	.byte	0xff
	.zero		1


	//   ....[106]....
        /*0784*/ 	.word	0x000068d0
        /*0788*/ 	.word	0x00000002
        /*078c*/ 	.word	0x00000068
        /*0790*/ 	.short	0x010a
        /*0792*/ 	.byte	0xff
	.zero		1


	//   ....[107]....
        /*0794*/ 	.word	0x00006920
        /*0798*/ 	.word	0x00000002
        /*079c*/ 	.word	0x000000f0
        /*07a0*/ 	.short	0x010a
        /*07a2*/ 	.byte	0xff
	.zero		1


	//   ....[108]....
        /*07a4*/ 	.word	0x00006980
        /*07a8*/ 	.word	0x00000000
        /*07ac*/ 	.word	0x00000000
        /*07b0*/ 	.short	0x010a
        /*07b2*/ 	.byte	0xff
	.zero		1


	//   ....[109]....
        /*07b4*/ 	.word	0x000069e0
        /*07b8*/ 	.word	0x00000000
        /*07bc*/ 	.word	0x00000000
        /*07c0*/ 	.short	0x010a
        /*07c2*/ 	.byte	0xff
	.zero		1


	//   ....[110]....
        /*07c4*/ 	.word	0x00006a40
        /*07c8*/ 	.word	0x00000000
        /*07cc*/ 	.word	0x00000000
        /*07d0*/ 	.short	0x010a
        /*07d2*/ 	.byte	0xff
	.zero		1


	//   ....[111]....
        /*07d4*/ 	.word	0x00006aa0
        /*07d8*/ 	.word	0x00000000
        /*07dc*/ 	.word	0x00000000
        /*07e0*/ 	.short	0x010a
        /*07e2*/ 	.byte	0xff
	.zero		1


	//   ....[112]....
        /*07e4*/ 	.word	0x00006b00
        /*07e8*/ 	.word	0x00000000
        /*07ec*/ 	.word	0x00000000
        /*07f0*/ 	.short	0x010a
        /*07f2*/ 	.byte	0xff
	.zero		1


	//   ....[113]....
        /*07f4*/ 	.word	0x00006b60
        /*07f8*/ 	.word	0x00000000
        /*07fc*/ 	.word	0x00000000
        /*0800*/ 	.short	0x010a
        /*0802*/ 	.byte	0xff
	.zero		1


	//   ....[114]....
        /*0804*/ 	.word	0x00006bc0
        /*0808*/ 	.word	0x00000000
        /*080c*/ 	.word	0x00000000
        /*0810*/ 	.short	0x010a
        /*0812*/ 	.byte	0xff
	.zero		1


	//   ....[115]....
        /*0814*/ 	.word	0x00006c20
        /*0818*/ 	.word	0x00000000
        /*081c*/ 	.word	0x00000000
        /*0820*/ 	.short	0x010a
        /*0822*/ 	.byte	0xff
	.zero		1


	//   ....[116]....
        /*0824*/ 	.word	0x00006c80
        /*0828*/ 	.word	0x00000000
        /*082c*/ 	.word	0x00000000
        /*0830*/ 	.short	0x010a
        /*0832*/ 	.byte	0xff
	.zero		1


	//   ....[117]....
        /*0834*/ 	.word	0x00006ce0
        /*0838*/ 	.word	0x00000000
        /*083c*/ 	.word	0x00000000
        /*0840*/ 	.short	0x010a
        /*0842*/ 	.byte	0xff
	.zero		1


	//   ....[118]....
        /*0844*/ 	.word	0x00006d40
        /*0848*/ 	.word	0x00000000
        /*084c*/ 	.word	0x00000000
        /*0850*/ 	.short	0x010a
        /*0852*/ 	.byte	0xff
	.zero		1


	//   ....[119]....
        /*0854*/ 	.word	0x00006da0
        /*0858*/ 	.word	0x00000000
        /*085c*/ 	.word	0x00000000
        /*0860*/ 	.short	0x010a
        /*0862*/ 	.byte	0xff
	.zero		1


	//   ....[120]....
        /*0864*/ 	.word	0x00006df0
        /*0868*/ 	.word	0x00000000
        /*086c*/ 	.word	0x00000150
        /*0870*/ 	.short	0x010a
        /*0872*/ 	.byte	0xff
	.zero		1


	//   ....[121]....
        /*0874*/ 	.word	0x00006e50
        /*0878*/ 	.word	0x00000000
        /*087c*/ 	.word	0x00000100
        /*0880*/ 	.short	0x010a
        /*0882*/ 	.byte	0xff
	.zero		1


	//   ....[122]....
        /*0884*/ 	.word	0x00006ea0
        /*0888*/ 	.word	0x00000000
        /*088c*/ 	.word	0x000000f0
        /*0890*/ 	.short	0x010a
        /*0892*/ 	.byte	0xff
	.zero		1


	//   ....[123]....
        /*0894*/ 	.word	0x00006f00
        /*0898*/ 	.word	0x00000000
        /*089c*/ 	.word	0x00000100
        /*08a0*/ 	.short	0x010a
        /*08a2*/ 	.byte	0xff
	.zero		1


	//   ....[124]....
        /*08a4*/ 	.word	0x00006f50
        /*08a8*/ 	.word	0x00000000
        /*08ac*/ 	.word	0x000000f0
        /*08b0*/ 	.short	0x010a
        /*08b2*/ 	.byte	0xff
	.zero		1


	//   ....[125]....
        /*08b4*/ 	.word	0x00006fb0
        /*08b8*/ 	.word	0x00000003
        /*08bc*/ 	.word	0x00000130
        /*08c0*/ 	.short	0x010a
        /*08c2*/ 	.byte	0xff
	.zero		1


	//   ....[126]....
        /*08c4*/ 	.word	0x00007010
        /*08c8*/ 	.word	0x00000000
        /*08cc*/ 	.word	0x00000000
        /*08d0*/ 	.short	0x010a
        /*08d2*/ 	.byte	0xff
	.zero		1


	//   ....[127]....
        /*08d4*/ 	.word	0x00007070
        /*08d8*/ 	.word	0x00000000
        /*08dc*/ 	.word	0x00000000
        /*08e0*/ 	.short	0x010a
        /*08e2*/ 	.byte	0xff
	.zero		1


	//   ....[128]....
        /*08e4*/ 	.word	0x000070d0
        /*08e8*/ 	.word	0x00000000
        /*08ec*/ 	.word	0x00000000
        /*08f0*/ 	.short	0x010a
        /*08f2*/ 	.byte	0xff
	.zero		1


	//   ....[129]....
        /*08f4*/ 	.word	0x00007130
        /*08f8*/ 	.word	0x00000000
        /*08fc*/ 	.word	0x00000000
        /*0900*/ 	.short	0x010a
        /*0902*/ 	.byte	0xff
	.zero		1


	//   ....[130]....
        /*0904*/ 	.word	0x00007190
        /*0908*/ 	.word	0x00000000
        /*090c*/ 	.word	0x00000000
        /*0910*/ 	.short	0x010a
        /*0912*/ 	.byte	0xff
	.zero		1


	//   ....[131]....
        /*0914*/ 	.word	0x000071e0
        /*0918*/ 	.word	0x00000000
        /*091c*/ 	.word	0x000000f0
        /*0920*/ 	.short	0x010a
        /*0922*/ 	.byte	0xff
	.zero		1


	//   ....[132]....
        /*0924*/ 	.word	0x00007240
        /*0928*/ 	.word	0x00000000
        /*092c*/ 	.word	0x000000e8
        /*0930*/ 	.short	0x010a
        /*0932*/ 	.byte	0xff
	.zero		1


	//   ....[133]....
        /*0934*/ 	.word	0x000072a0
        /*0938*/ 	.word	0x00000003
        /*093c*/ 	.word	0x000000d8
        /*0940*/ 	.short	0x010a
        /*0942*/ 	.byte	0xff
	.zero		1


	//   ....[134]....
        /*0944*/ 	.word	0x000072f0
        /*0948*/ 	.word	0x00000000
        /*094c*/ 	.word	0x000000f0
        /*0950*/ 	.short	0x010a
        /*0952*/ 	.byte	0xff
	.zero		1


	//   ....[135]....
        /*0954*/ 	.word	0x00007350
        /*0958*/ 	.word	0x00000000
        /*095c*/ 	.word	0x000000d0
        /*0960*/ 	.short	0x010a
        /*0962*/ 	.byte	0xff
	.zero		1


	//   ....[136]....
        /*0964*/ 	.word	0x000073a0
        /*0968*/ 	.word	0x0000005c
        /*096c*/ 	.word	0x00000110
        /*0970*/ 	.short	0x010a
        /*0972*/ 	.byte	0xff
	.zero		1


	//----- nvinfo : EIATTR_NUM_MBARRIERS
	.align		4
.L_47:
        /*0974*/ 	.byte	0x03, 0x38
        /*0976*/ 	.short	0x002e


	//----- nvinfo : EIATTR_EXIT_INSTR_OFFSETS
	.align		4
        /*0978*/ 	.byte	0x04, 0x1c
        /*097a*/ 	.short	(.L_49 - .L_48)


	//   ....[0]....
.L_48:
        /*097c*/ 	.word	0x00002ae0


	//   ....[1]....
        /*0980*/ 	.word	0x00002fd0


	//   ....[2]....
        /*0984*/ 	.word	0x00003030


	//   ....[3]....
        /*0988*/ 	.word	0x00003f70


	//   ....[4]....
        /*098c*/ 	.word	0x00004aa0


	//   ....[5]....
        /*0990*/ 	.word	0x00004ae0


	//   ....[6]....
        /*0994*/ 	.word	0x00006800


	//----- nvinfo : EIATTR_MAX_THREADS
	.align		4
.L_49:
        /*0998*/ 	.byte	0x04, 0x05
        /*099a*/ 	.short	(.L_51 - .L_50)
.L_50:
        /*099c*/ 	.word	0x00000100
        /*09a0*/ 	.word	0x00000001
        /*09a4*/ 	.word	0x00000001


	//----- nvinfo : EIATTR_CRS_STACK_SIZE
	.align		4
.L_51:
        /*09a8*/ 	.byte	0x04, 0x1e
        /*09aa*/ 	.short	(.L_53 - .L_52)
.L_52:
        /*09ac*/ 	.word	0x00000000


	//----- nvinfo : EIATTR_CBANK_PARAM_SIZE
	.align		4
.L_53:
        /*09b0*/ 	.byte	0x03, 0x19
        /*09b2*/ 	.short	0x0800


	//----- nvinfo : EIATTR_PARAM_CBANK
	.align		4
        /*09b4*/ 	.byte	0x04, 0x0a
        /*09b6*/ 	.short	(.L_55 - .L_54)
	.align		4
.L_54:
        /*09b8*/ 	.word	index@(.nv.constant0._ZN7cutlass13device_kernelINS_4gemm6kernel13GemmUniversalIN4cute5tupleIJiiiiEEENS1_10collective13CollectiveMmaINS1_35MainloopSm100TmaUmmaWarpSpecializedILi13ELi2ELi4ENS5_IJNS4_1CILi1EEESB_SB_EEEEENS5_IJNSA_ILi64EEESE_NSA_ILi128EEEEEEaNS5_IJSB_llEEEaSH_NS4_8TiledMMAINS4_8MMA_AtomIJNS4_15SM100_MMA_S8_SSIaaiLi64ELi64ELNS4_4UMMA5MajorE1ELSM_1ELNSL_8SaturateE0EEEEEENS4_6LayoutISC_NS5_IJNSA_ILi0EEESR_SR_EEEEENS5_IJNS4_10UnderscoreESU_SU_EEEEENS4_13SM90_TMA_LOADENS4_14ComposedLayoutINS4_7SwizzleILi2ELi4ELi3EEENS4_18smem_ptr_flag_bitsILi8EEENSQ_INS5_IJSE_NSA_ILi8EEEEEENS5_IJSB_SE_EEEEEEEvNS4_8identityESX_S17_vS18_EENS_8epilogue10collective18CollectiveEpilogueINS1A_23Sm100TmaWarpSpecializedILi1ELi1ELi32ELb0ELb0EEEJSG_NS5_IJNSQ_ISE_SB_EES1F_EEEaNS5_IJlSB_lEEEaS1H_NS1A_6fusion15FusionCallbacksIS1E_NS1I_17LinearCombinationIaiaiLNS_15FloatRoundStyleE2EEESG_S1G_JEEENS4_5SM1004TMEM4LOAD26SM100_TMEM_LOAD_16dp32b32xESX_NSY_IS10_S12_NSQ_INS5_IJS13_SE_EEENS5_IJSE_SB_EEEEEEENS4_39AutoVectorizingCopyWithAssumedAlignmentILi128EEENS4_14SM90_TMA_STOREES1V_S1X_S1X_EEEvvEEEEvNT_6ParamsE)
        /*09bc*/ 	.short	0x0380
        /*09be*/ 	.short	0x0800


	//----- nvinfo : EIATTR_SW_WAR
	.align		4
.L_55:
        /*09c0*/ 	.byte	0x04, 0x36
        /*09c2*/ 	.short	(.L_57 - .L_56)
.L_56:
        /*09c4*/ 	.word	0x00000008
.L_57:


//--------------------- .nv.callgraph             --------------------------
	.section	.nv.callgraph,"",@"SHT_CUDA_CALLGRAPH"
	.align	4
	.sectionentsize	8
	.align		4
        /*0000*/ 	.word	0x00000000
	.align		4
        /*0004*/ 	.word	0xffffffff
	.align		4
        /*0008*/ 	.word	index@(_ZN7cutlass13device_kernelINS_4gemm6kernel13GemmUniversalIN4cute5tupleIJiiiiEEENS1_10collective13CollectiveMmaINS1_35MainloopSm100TmaUmmaWarpSpecializedILi13ELi2ELi4ENS5_IJNS4_1CILi1EEESB_SB_EEEEENS5_IJNSA_ILi64EEESE_NSA_ILi128EEEEEEaNS5_IJSB_llEEEaSH_NS4_8TiledMMAINS4_8MMA_AtomIJNS4_15SM100_MMA_S8_SSIaaiLi64ELi64ELNS4_4UMMA5MajorE1ELSM_1ELNSL_8SaturateE0EEEEEENS4_6LayoutISC_NS5_IJNSA_ILi0EEESR_SR_EEEEENS5_IJNS4_10UnderscoreESU_SU_EEEEENS4_13SM90_TMA_LOADENS4_14ComposedLayoutINS4_7SwizzleILi2ELi4ELi3EEENS4_18smem_ptr_flag_bitsILi8EEENSQ_INS5_IJSE_NSA_ILi8EEEEEENS5_IJSB_SE_EEEEEEEvNS4_8identityESX_S17_vS18_EENS_8epilogue10collective18CollectiveEpilogueINS1A_23Sm100TmaWarpSpecializedILi1ELi1ELi32ELb0ELb0EEEJSG_NS5_IJNSQ_ISE_SB_EES1F_EEEaNS5_IJlSB_lEEEaS1H_NS1A_6fusion15FusionCallbacksIS1E_NS1I_17LinearCombinationIaiaiLNS_15FloatRoundStyleE2EEESG_S1G_JEEENS4_5SM1004TMEM4LOAD26SM100_TMEM_LOAD_16dp32b32xESX_NSY_IS10_S12_NSQ_INS5_IJS13_SE_EEENS5_IJSE_SB_EEEEEEENS4_39AutoVectorizingCopyWithAssumedAlignmentILi128EEENS4_14SM90_TMA_STOREES1V_S1X_S1X_EEEvvEEEEvNT_6ParamsE)
	.align		4
        /*000c*/ 	.word	index@(__assertfail)
	.align		4
        /*0010*/ 	.word	0x00000000
	.align		4
        /*0014*/ 	.word	0xfffffffe
	.align		4
        /*0018*/ 	.word	0x00000000
	.align		4
        /*001c*/ 	.word	0xfffffffd
	.align		4
        /*0020*/ 	.word	0x00000000
	.align		4
        /*0024*/ 	.word	0xfffffffc


//--------------------- .nv.constant4             --------------------------
	.section	.nv.constant4,"a",@progbits
	.align	8
	.align		8
.nv.constant4:
        /*0000*/ 	.dword	__assertfail
	.align		8
        /*0008*/ 	.dword	__unnamed_1
	.align		8
        /*0010*/ 	.dword	__unnamed_2
	.align		8
        /*0018*/ 	.dword	_ZN40_INTERNAL_55b97bb1_4_k_cu_5cd22470_409244cuda3std3__45__cpo5beginE
	.align		8
        /*0020*/ 	.dword	_ZN40_INTERNAL_55b97bb1_4_k_cu_5cd22470_409244cuda3std3__45__cpo3endE
	.align		8
        /*0028*/ 	.dword	_ZN40_INTERNAL_55b97bb1_4_k_cu_5cd22470_409244cuda3std3__45__cpo6cbeginE
	.align		8
        /*0030*/ 	.dword	_ZN40_INTERNAL_55b97bb1_4_k_cu_5cd22470_409244cuda3std3__45__cpo4cendE
	.align		8
        /*0038*/ 	.dword	_ZN40_INTERNAL_55b97bb1_4_k_cu_5cd22470_409244cuda3std3__442_GLOBAL__N__55b97bb1_4_k_cu_5cd22470_409246ignoreE
	.align		8
        /*0040*/ 	.dword	_ZN40_INTERNAL_55b97bb1_4_k_cu_5cd22470_409244cuda3std3__419piecewise_constructE
	.align		8
        /*0048*/ 	.dword	_ZN40_INTERNAL_55b97bb1_4_k_cu_5cd22470_409244cuda3std3__48in_placeE
	.align		8
        /*0050*/ 	.dword	_ZN40_INTERNAL_55b97bb1_4_k_cu_5cd22470_409244cuda3std6ranges3__45__cpo4swapE
	.align		8
        /*0058*/ 	.dword	_ZN40_INTERNAL_55b97bb1_4_k_cu_5cd22470_409244cuda3std6ranges3__45__cpo9iter_moveE
	.align		8
        /*0060*/ 	.dword	_ZN40_INTERNAL_55b97bb1_4_k_cu_5cd22470_409244cute7productE
	.align		8
        /*0068*/ 	.dword	_ZN40_INTERNAL_55b97bb1_4_k_cu_5cd22470_409244cute1_E
	.align		8
        /*0070*/ 	.dword	$str$25
	.align		8
        /*0078*/ 	.dword	$str$26
	.align		8
        /*0080*/ 	.dword	$str$27
	.align		8
        /*0088*/ 	.dword	$str$28


//--------------------- .text._ZN7cutlass13device_kernelINS_4gemm6kernel13GemmUniversalIN4cute5tupleIJiiiiEEENS1_10collective13CollectiveMmaINS1_35MainloopSm100TmaUmmaWarpSpecializedILi13ELi2ELi4ENS5_IJNS4_1CILi1EEESB_SB_EEEEENS5_IJNSA_ILi64EEESE_NSA_ILi128EEEEEEaNS5_IJSB_llEEEaSH_NS4_8TiledMMAINS4_8MMA_AtomIJNS4_15SM100_MMA_S8_SSIaaiLi64ELi64ELNS4_4UMMA5MajorE1ELSM_1ELNSL_8SaturateE0EEEEEENS4_6LayoutISC_NS5_IJNSA_ILi0EEESR_SR_EEEEENS5_IJNS4_10UnderscoreESU_SU_EEEEENS4_13SM90_TMA_LOADENS4_14ComposedLayoutINS4_7SwizzleILi2ELi4ELi3EEENS4_18smem_ptr_flag_bitsILi8EEENSQ_INS5_IJSE_NSA_ILi8EEEEEENS5_IJSB_SE_EEEEEEEvNS4_8identityESX_S17_vS18_EENS_8epilogue10collective18CollectiveEpilogueINS1A_23Sm100TmaWarpSpecializedILi1ELi1ELi32ELb0ELb0EEEJSG_NS5_IJNSQ_ISE_SB_EES1F_EEEaNS5_IJlSB_lEEEaS1H_NS1A_6fusion15FusionCallbacksIS1E_NS1I_17LinearCombinationIaiaiLNS_15FloatRoundStyleE2EEESG_S1G_JEEENS4_5SM1004TMEM4LOAD26SM100_TMEM_LOAD_16dp32b32xESX_NSY_IS10_S12_NSQ_INS5_IJS13_SE_EEENS5_IJSE_SB_EEEEEEENS4_39AutoVectorizingCopyWithAssumedAlignmentILi128EEENS4_14SM90_TMA_STOREES1V_S1X_S1X_EEEvvEEEEvNT_6ParamsE --------------------------
	.section	.text._ZN7cutlass13device_kernelINS_4gemm6kernel13GemmUniversalIN4cute5tupleIJiiiiEEENS1_10collective13CollectiveMmaINS1_35MainloopSm100TmaUmmaWarpSpecializedILi13ELi2ELi4ENS5_IJNS4_1CILi1EEESB_SB_EEEEENS5_IJNSA_ILi64EEESE_NSA_ILi128EEEEEEaNS5_IJSB_llEEEaSH_NS4_8TiledMMAINS4_8MMA_AtomIJNS4_15SM100_MMA_S8_SSIaaiLi64ELi64ELNS4_4UMMA5MajorE1ELSM_1ELNSL_8SaturateE0EEEEEENS4_6LayoutISC_NS5_IJNSA_ILi0EEESR_SR_EEEEENS5_IJNS4_10UnderscoreESU_SU_EEEEENS4_13SM90_TMA_LOADENS4_14ComposedLayoutINS4_7SwizzleILi2ELi4ELi3EEENS4_18smem_ptr_flag_bitsILi8EEENSQ_INS5_IJSE_NSA_ILi8EEEEEENS5_IJSB_SE_EEEEEEEvNS4_8identityESX_S17_vS18_EENS_8epilogue10collective18CollectiveEpilogueINS1A_23Sm100TmaWarpSpecializedILi1ELi1ELi32ELb0ELb0EEEJSG_NS5_IJNSQ_ISE_SB_EES1F_EEEaNS5_IJlSB_lEEEaS1H_NS1A_6fusion15FusionCallbacksIS1E_NS1I_17LinearCombinationIaiaiLNS_15FloatRoundStyleE2EEESG_S1G_JEEENS4_5SM1004TMEM4LOAD26SM100_TMEM_LOAD_16dp32b32xESX_NSY_IS10_S12_NSQ_INS5_IJS13_SE_EEENS5_IJSE_SB_EEEEEEENS4_39AutoVectorizingCopyWithAssumedAlignmentILi128EEENS4_14SM90_TMA_STOREES1V_S1X_S1X_EEEvvEEEEvNT_6ParamsE,"ax",@progbits
	.align	128
.text._ZN7cutlass13device_kernelINS_4gemm6kernel13GemmUniversalIN4cute5tupleIJiiiiEEENS1_10collective13CollectiveMmaINS1_35MainloopSm100TmaUmmaWarpSpecializedILi13ELi2ELi4ENS5_IJNS4_1CILi1EEESB_SB_EEEEENS5_IJNSA_ILi64EEESE_NSA_ILi128EEEEEEaNS5_IJSB_llEEEaSH_NS4_8TiledMMAINS4_8MMA_AtomIJNS4_15SM100_MMA_S8_SSIaaiLi64ELi64ELNS4_4UMMA5MajorE1ELSM_1ELNSL_8SaturateE0EEEEEENS4_6LayoutISC_NS5_IJNSA_ILi0EEESR_SR_EEEEENS5_IJNS4_10UnderscoreESU_SU_EEEEENS4_13SM90_TMA_LOADENS4_14ComposedLayoutINS4_7SwizzleILi2ELi4ELi3EEENS4_18smem_ptr_flag_bitsILi8EEENSQ_INS5_IJSE_NSA_ILi8EEEEEENS5_IJSB_SE_EEEEEEEvNS4_8identityESX_S17_vS18_EENS_8epilogue10collective18CollectiveEpilogueINS1A_23Sm100TmaWarpSpecializedILi1ELi1ELi32ELb0ELb0EEEJSG_NS5_IJNSQ_ISE_SB_EES1F_EEEaNS5_IJlSB_lEEEaS1H_NS1A_6fusion15FusionCallbacksIS1E_NS1I_17LinearCombinationIaiaiLNS_15FloatRoundStyleE2EEESG_S1G_JEEENS4_5SM1004TMEM4LOAD26SM100_TMEM_LOAD_16dp32b32xESX_NSY_IS10_S12_NSQ_INS5_IJS13_SE_EEENS5_IJSE_SB_EEEEEEENS4_39AutoVectorizingCopyWithAssumedAlignmentILi128EEENS4_14SM90_TMA_STOREES1V_S1X_S1X_EEEvvEEEEvNT_6ParamsE:
        .type           _ZN7cutlass13device_kernelINS_4gemm6kernel13GemmUniversalIN4cute5tupleIJiiiiEEENS1_10collective13CollectiveMmaINS1_35MainloopSm100TmaUmmaWarpSpecializedILi13ELi2ELi4ENS5_IJNS4_1CILi1EEESB_SB_EEEEENS5_IJNSA_ILi64EEESE_NSA_ILi128EEEEEEaNS5_IJSB_llEEEaSH_NS4_8TiledMMAINS4_8MMA_AtomIJNS4_15SM100_MMA_S8_SSIaaiLi64ELi64ELNS4_4UMMA5MajorE1ELSM_1ELNSL_8SaturateE0EEEEEENS4_6LayoutISC_NS5_IJNSA_ILi0EEESR_SR_EEEEENS5_IJNS4_10UnderscoreESU_SU_EEEEENS4_13SM90_TMA_LOADENS4_14ComposedLayoutINS4_7SwizzleILi2ELi4ELi3EEENS4_18smem_ptr_flag_bitsILi8EEENSQ_INS5_IJSE_NSA_ILi8EEEEEENS5_IJSB_SE_EEEEEEEvNS4_8identityESX_S17_vS18_EENS_8epilogue10collective18CollectiveEpilogueINS1A_23Sm100TmaWarpSpecializedILi1ELi1ELi32ELb0ELb0EEEJSG_NS5_IJNSQ_ISE_SB_EES1F_EEEaNS5_IJlSB_lEEEaS1H_NS1A_6fusion15FusionCallbacksIS1E_NS1I_17LinearCombinationIaiaiLNS_15FloatRoundStyleE2EEESG_S1G_JEEENS4_5SM1004TMEM4LOAD26SM100_TMEM_LOAD_16dp32b32xESX_NSY_IS10_S12_NSQ_INS5_IJS13_SE_EEENS5_IJSE_SB_EEEEEEENS4_39AutoVectorizingCopyWithAssumedAlignmentILi128EEENS4_14SM90_TMA_STOREES1V_S1X_S1X_EEEvvEEEEvNT_6ParamsE,@function
        .size           _ZN7cutlass13device_kernelINS_4gemm6kernel13GemmUniversalIN4cute5tupleIJiiiiEEENS1_10collective13CollectiveMmaINS1_35MainloopSm100TmaUmmaWarpSpecializedILi13ELi2ELi4ENS5_IJNS4_1CILi1EEESB_SB_EEEEENS5_IJNSA_ILi64EEESE_NSA_ILi128EEEEEEaNS5_IJSB_llEEEaSH_NS4_8TiledMMAINS4_8MMA_AtomIJNS4_15SM100_MMA_S8_SSIaaiLi64ELi64ELNS4_4UMMA5MajorE1ELSM_1ELNSL_8SaturateE0EEEEEENS4_6LayoutISC_NS5_IJNSA_ILi0EEESR_SR_EEEEENS5_IJNS4_10UnderscoreESU_SU_EEEEENS4_13SM90_TMA_LOADENS4_14ComposedLayoutINS4_7SwizzleILi2ELi4ELi3EEENS4_18smem_ptr_flag_bitsILi8EEENSQ_INS5_IJSE_NSA_ILi8EEEEEENS5_IJSB_SE_EEEEEEEvNS4_8identityESX_S17_vS18_EENS_8epilogue10collective18CollectiveEpilogueINS1A_23Sm100TmaWarpSpecializedILi1ELi1ELi32ELb0ELb0EEEJSG_NS5_IJNSQ_ISE_SB_EES1F_EEEaNS5_IJlSB_lEEEaS1H_NS1A_6fusion15FusionCallbacksIS1E_NS1I_17LinearCombinationIaiaiLNS_15FloatRoundStyleE2EEESG_S1G_JEEENS4_5SM1004TMEM4LOAD26SM100_TMEM_LOAD_16dp32b32xESX_NSY_IS10_S12_NSQ_INS5_IJS13_SE_EEENS5_IJSE_SB_EEEEEEENS4_39AutoVectorizingCopyWithAssumedAlignmentILi128EEENS4_14SM90_TMA_STOREES1V_S1X_S1X_EEEvvEEEEvNT_6ParamsE,(.L_x_156 - _ZN7cutlass13device_kernelINS_4gemm6kernel13GemmUniversalIN4cute5tupleIJiiiiEEENS1_10collective13CollectiveMmaINS1_35MainloopSm100TmaUmmaWarpSpecializedILi13ELi2ELi4ENS5_IJNS4_1CILi1EEESB_SB_EEEEENS5_IJNSA_ILi64EEESE_NSA_ILi128EEEEEEaNS5_IJSB_llEEEaSH_NS4_8TiledMMAINS4_8MMA_AtomIJNS4_15SM100_MMA_S8_SSIaaiLi64ELi64ELNS4_4UMMA5MajorE1ELSM_1ELNSL_8SaturateE0EEEEEENS4_6LayoutISC_NS5_IJNSA_ILi0EEESR_SR_EEEEENS5_IJNS4_10UnderscoreESU_SU_EEEEENS4_13SM90_TMA_LOADENS4_14ComposedLayoutINS4_7SwizzleILi2ELi4ELi3EEENS4_18smem_ptr_flag_bitsILi8EEENSQ_INS5_IJSE_NSA_ILi8EEEEEENS5_IJSB_SE_EEEEEEEvNS4_8identityESX_S17_vS18_EENS_8epilogue10collective18CollectiveEpilogueINS1A_23Sm100TmaWarpSpecializedILi1ELi1ELi32ELb0ELb0EEEJSG_NS5_IJNSQ_ISE_SB_EES1F_EEEaNS5_IJlSB_lEEEaS1H_NS1A_6fusion15FusionCallbacksIS1E_NS1I_17LinearCombinationIaiaiLNS_15FloatRoundStyleE2EEESG_S1G_JEEENS4_5SM1004TMEM4LOAD26SM100_TMEM_LOAD_16dp32b32xESX_NSY_IS10_S12_NSQ_INS5_IJS13_SE_EEENS5_IJSE_SB_EEEEEEENS4_39AutoVectorizingCopyWithAssumedAlignmentILi128EEENS4_14SM90_TMA_STOREES1V_S1X_S1X_EEEvvEEEEvNT_6ParamsE)
        .other          _ZN7cutlass13device_kernelINS_4gemm6kernel13GemmUniversalIN4cute5tupleIJiiiiEEENS1_10collective13CollectiveMmaINS1_35MainloopSm100TmaUmmaWarpSpecializedILi13ELi2ELi4ENS5_IJNS4_1CILi1EEESB_SB_EEEEENS5_IJNSA_ILi64EEESE_NSA_ILi128EEEEEEaNS5_IJSB_llEEEaSH_NS4_8TiledMMAINS4_8MMA_AtomIJNS4_15SM100_MMA_S8_SSIaaiLi64ELi64ELNS4_4UMMA5MajorE1ELSM_1ELNSL_8SaturateE0EEEEEENS4_6LayoutISC_NS5_IJNSA_ILi0EEESR_SR_EEEEENS5_IJNS4_10UnderscoreESU_SU_EEEEENS4_13SM90_TMA_LOADENS4_14ComposedLayoutINS4_7SwizzleILi2ELi4ELi3EEENS4_18smem_ptr_flag_bitsILi8EEENSQ_INS5_IJSE_NSA_ILi8EEEEEENS5_IJSB_SE_EEEEEEEvNS4_8identityESX_S17_vS18_EENS_8epilogue10collective18CollectiveEpilogueINS1A_23Sm100TmaWarpSpecializedILi1ELi1ELi32ELb0ELb0EEEJSG_NS5_IJNSQ_ISE_SB_EES1F_EEEaNS5_IJlSB_lEEEaS1H_NS1A_6fusion15FusionCallbacksIS1E_NS1I_17LinearCombinationIaiaiLNS_15FloatRoundStyleE2EEESG_S1G_JEEENS4_5SM1004TMEM4LOAD26SM100_TMEM_LOAD_16dp32b32xESX_NSY_IS10_S12_NSQ_INS5_IJS13_SE_EEENS5_IJSE_SB_EEEEEEENS4_39AutoVectorizingCopyWithAssumedAlignmentILi128EEENS4_14SM90_TMA_STOREES1V_S1X_S1X_EEEvvEEEEvNT_6ParamsE,@"STO_CUDA_ENTRY STV_DEFAULT"
_ZN7cutlass13device_kernelINS_4gemm6kernel13GemmUniversalIN4cute5tupleIJiiiiEEENS1_10collective13CollectiveMmaINS1_35MainloopSm100TmaUmmaWarpSpecializedILi13ELi2ELi4ENS5_IJNS4_1CILi1EEESB_SB_EEEEENS5_IJNSA_ILi64EEESE_NSA_ILi128EEEEEEaNS5_IJSB_llEEEaSH_NS4_8TiledMMAINS4_8MMA_AtomIJNS4_15SM100_MMA_S8_SSIaaiLi64ELi64ELNS4_4UMMA5MajorE1ELSM_1ELNSL_8SaturateE0EEEEEENS4_6LayoutISC_NS5_IJNSA_ILi0EEESR_SR_EEEEENS5_IJNS4_10UnderscoreESU_SU_EEEEENS4_13SM90_TMA_LOADENS4_14ComposedLayoutINS4_7SwizzleILi2ELi4ELi3EEENS4_18smem_ptr_flag_bitsILi8EEENSQ_INS5_IJSE_NSA_ILi8EEEEEENS5_IJSB_SE_EEEEEEEvNS4_8identityESX_S17_vS18_EENS_8epilogue10collective18CollectiveEpilogueINS1A_23Sm100TmaWarpSpecializedILi1ELi1ELi32ELb0ELb0EEEJSG_NS5_IJNSQ_ISE_SB_EES1F_EEEaNS5_IJlSB_lEEEaS1H_NS1A_6fusion15FusionCallbacksIS1E_NS1I_17LinearCombinationIaiaiLNS_15FloatRoundStyleE2EEESG_S1G_JEEENS4_5SM1004TMEM4LOAD26SM100_TMEM_LOAD_16dp32b32xESX_NSY_IS10_S12_NSQ_INS5_IJS13_SE_EEENS5_IJSE_SB_EEEEEEENS4_39AutoVectorizingCopyWithAssumedAlignmentILi128EEENS4_14SM90_TMA_STOREES1V_S1X_S1X_EEEvvEEEEvNT_6ParamsE:
[----:B------:R-:W1:Y:S01]  /*0000*/  LDC R1, c[0x0][0x37c] ;  /* 0x0000df00ff017b82 */ /* 0x000e620000000800 */
[----:B------:R-:W2:Y:S01]  /*0010*/  S2R R103, SR_TID.X ;  /* 0x0000000000677919 */ /* 0x000ea20000002100 */
[----:B------:R-:W3:Y:S01]  /*0020*/  LDCU.64 UR4, c[0x0][0x890] ;  /* 0x00011200ff0477ac */ /* 0x000ee20008000a00 */
[----:B------:R-:W-:Y:S02]  /*0030*/  PRMT R98, RZ, 0x7610, R98 ;  /* 0x00007610ff627816 */ /* 0x000fe40000000062 */
[----:B------:R-:W-:Y:S01]  /*0040*/  ELECT P5, URZ, PT ;  /* 0x0000000000ff782f */ /* 0x000fe200038a0000 */
[----:B------:R-:W4:Y:S01]  /*0050*/  LDCU.64 UR40, c[0x0][0x358] ;  /* 0x00006b00ff2877ac */ /* 0x000f220008000a00 */
[----:B---3--:R-:W-:-:S04]  /*0060*/  UISETP.NE.U32.AND UP0, UPT, UR4, URZ, UPT ;  /* 0x000000ff0400728c */ /* 0x008fc8000bf05070 */
[----:B------:R-:W-:Y:S01]  /*0070*/  UISETP.NE.AND.EX UP0, UPT, UR5, URZ, UPT, UP0 ;  /* 0x000000ff0500728c */ /* 0x000fe2000bf05300 */
[----:B--2---:R-:W-:-:S05]  /*0080*/  SHF.R.U32.HI R106, RZ, 0x5, R103 ;  /* 0x00000005ff6a7819 */ /* 0x004fca0000011667 */
[----:B------:R-:W2:Y:S02]  /*0090*/  SHFL.IDX PT, R0, R106, RZ, 0x1f ;  /* 0x00001fff6a007589 */ /* 0x000ea400000e0000 */
[----:B--2---:R-:W-:Y:S01]  /*00a0*/  R2UR UR8, R0 ;  /* 0x00000000000872ca */ /* 0x004fe200000e0000 */
[----:B-1--4-:R-:W-:-:S14]  /*00b0*/  BRA.U UP0, `(.L_x_0) ;  /* 0x00000001002c7547 */ /* 0x012fdc000b800000 */
[----:B------:R-:W1:Y:S02]  /*00c0*/  LDCU.64 UR6, c[0x0][0x888] ;  /* 0x00011100ff0677ac */ /* 0x000e640008000a00 */
[----:B-1----:R-:W-:-:S04]  /*00d0*/  UISETP.NE.U32.AND UP0, UPT, UR6, URZ, UPT ;  /* 0x000000ff0600728c */ /* 0x002fc8000bf05070 */
[----:B------:R-:W-:-:S09]  /*00e0*/  UISETP.NE.AND.EX UP0, UPT, UR7, URZ, UPT, UP0 ;  /* 0x000000ff0700728c */ /* 0x000fd2000bf05300 */
[----:B------:R-:W-:Y:S05]  /*00f0*/  BRA.U !UP0, `(.L_x_1) ;  /* 0x0000000108107547 */ /* 0x000fea000b800000 */
[----:B------:R-:W1:Y:S02]  /*0100*/  LDC.64 R48, c[0x0][0x888] ;  /* 0x00022200ff307b82 */ /* 0x000e640000000a00 */
[----:B-1----:R1:W5:Y:S01]  /*0110*/  LDG.E R48, desc[UR40][R48.64] ;  /* 0x0000002830307981 */ /* 0x002362000c1e1900 */
[----:B------:R-:W-:Y:S01]  /*0120*/  HFMA2 R98, -RZ, RZ, 0, 5.9604644775390625e-08 ;  /* 0x00000001ff627431 */ /* 0x000fe200000001ff */
[----:B------:R-:W-:Y:S05]  /*0130*/  BRA `(.L_x_0) ;  /* 0x00000000000c7947 */ /* 0x000fea0003800000 */
.L_x_1:
[----:B------:R-:W1:Y:S01]  /*0140*/  LDCU UR6, c[0x0][0x880] ;  /* 0x00011000ff0677ac */ /* 0x000e620008000800 */
[----:B------:R-:W-:Y:S01]  /*0150*/  HFMA2 R98, -RZ, RZ, 0, 5.9604644775390625e-08 ;  /* 0x00000001ff627431 */ /* 0x000fe200000001ff */
[----:B-1----:R-:W-:-:S07]  /*0160*/  MOV R48, UR6 ;  /* 0x0000000600307c02 */ /* 0x002fce0008000f00 */
.L_x_0:
[----:B------:R-:W2:Y:S02]  /*0170*/  LDCU.64 UR6, c[0x0][0x8b0] ;  /* 0x00011600ff0677ac */ /* 0x000ea40008000a00 */
[----:B--2---:R-:W-:-:S04]  /*0180*/  UISETP.NE.U32.AND UP0, UPT, UR6, URZ, UPT ;  /* 0x000000ff0600728c */ /* 0x004fc8000bf05070 */
[----:B------:R-:W-:-:S09]  /*0190*/  UISETP.NE.AND.EX UP0, UPT, UR7, URZ, UPT, UP0 ;  /* 0x000000ff0700728c */ /* 0x000fd2000bf05300 */
[----:B------:R-:W-:Y:S05]  /*01a0*/  BRA.U UP0, `(.L_x_2) ;  /* 0x0000000100247547 */ /* 0x000fea000b800000 */
[----:B------:R-:W2:Y:S02]  /*01b0*/  LDCU.64 UR6, c[0x0][0x8a8] ;  /* 0x00011500ff0677ac */ /* 0x000ea40008000a00 */
[----:B--2---:R-:W-:-:S04]  /*01c0*/  UISETP.NE.U32.AND UP0, UPT, UR6, URZ, UPT ;  /* 0x000000ff0600728c */ /* 0x004fc8000bf05070 */
[----:B------:R-:W-:-:S09]  /*01d0*/  UISETP.NE.AND.EX UP0, UPT, UR7, URZ, UPT, UP0 ;  /* 0x000000ff0700728c */ /* 0x000fd2000bf05300 */
[----:B------:R-:W-:Y:S05]  /*01e0*/  BRA.U !UP0, `(.L_x_3) ;  /* 0x00000001080c7547 */ /* 0x000fea000b800000 */
[----:B------:R-:W2:Y:S02]  /*01f0*/  LDC.64 R2, c[0x0][0x8a8] ;  /* 0x00022a00ff027b82 */ /* 0x000ea40000000a00 */
[----:B--2---:R2:W5:Y:S01]  /*0200*/  LDG.E R47, desc[UR40][R2.64] ;  /* 0x00000028022f7981 */ /* 0x004562000c1e1900 */
[----:B------:R-:W-:Y:S05]  /*0210*/  BRA `(.L_x_2) ;  /* 0x0000000000087947 */ /* 0x000fea0003800000 */
.L_x_3:
[----:B------:R-:W2:Y:S02]  /*0220*/  LDCU UR6, c[0x0][0x8a0] ;  /* 0x00011400ff0677ac */ /* 0x000ea40008000800 */
[----:B--2---:R-:W-:Y:S02]  /*0230*/  MOV R47, UR6 ;  /* 0x00000006002f7c02 */ /* 0x004fe40008000f00 */
.L_x_2:
[----:B------:R-:W-:Y:S01]  /*0240*/  IMAD.U32 R0, RZ, RZ, UR8 ;  /* 0x00000008ff007e24 */ /* 0x000fe2000f8e00ff */
[----:B------:R-:W-:Y:S04]  /*0250*/  BSSY.RECONVERGENT B0, `(.L_x_4) ;  /* 0x000000c000007945 */ /* 0x000fe80003800200 */
[C---:B------:R-:W-:Y:S02]  /*0260*/  ISETP.NE.OR P1, PT, R0.reuse, 0x1, !P5 ;  /* 0x000000010000780c */ /* 0x040fe40006f25670 */
[----:B------:R-:W-:-:S11]  /*0270*/  ISETP.NE.OR P0, PT, R0, 0x3, !P5 ;  /* 0x000000030000780c */ /* 0x000fd60006f05670 */
[----:B------:R-:W-:Y:S05]  /*0280*/  @P1 BRA `(.L_x_5) ;  /* 0x0000000000201947 */ /* 0x000fea0003800000 */
[----:B------:R-:W3:Y:S02]  /*0290*/  LDCU.64 UR6, c[0x0][0x348] ;  /* 0x00006900ff0677ac */ /* 0x000ee40008000a00 */
[----:B---3--:R-:W-:Y:S02]  /*02a0*/  UIADD3 UR10, UP1, UPT, UR6, 0x80, URZ ;  /* 0x00000080060a7890 */ /* 0x008fe4000ff3e0ff */
[----:B------:R-:W-:Y:S02]  /*02b0*/  UIADD3 UR6, UP0, UPT, UR6, 0x180, URZ ;  /* 0x0000018006067890 */ /* 0x000fe4000ff1e0ff */
[----:B------:R-:W-:Y:S02]  /*02c0*/  UIADD3.X UR11, UPT, UPT, URZ, UR7, URZ, UP1, !UPT ;  /* 0x00000007ff0b7290 */ /* 0x000fe40008ffe4ff */
[----:B------:R-:W-:-:S07]  /*02d0*/  UIADD3.X UR7, UPT, UPT, URZ, UR7, URZ, UP0, !UPT ;  /* 0x00000007ff077290 */ /* 0x000fce00087fe4ff */
[----:B------:R3:W-:Y:S02]  /*02e0*/  UTMACCTL.PF [UR10] ;  /* 0x000000000a0079b9 */ /* 0x0007e40008040000 */
[----:B------:R3:W-:Y:S02]  /*02f0*/  UTMACCTL.PF [UR6] ;  /* 0x00000000060079b9 */ /* 0x0007e40008040000 */
[----:B---3--:R-:W-:Y:S01]  /*0300*/  NOP ;  /* 0x0000000000007918 */ /* 0x008fe20000000000 */
.L_x_5:
[----:B------:R-:W-:Y:S05]  /*0310*/  BSYNC.RECONVERGENT B0 ;  /* 0x0000000000007941 */ /* 0x000fea0003800200 */
.L_x_4:
[----:B------:R-:W-:Y:S04]  /*0320*/  BSSY.RECONVERGENT B0, `(.L_x_6) ;  /* 0x000000a000007945 */ /* 0x000fe80003800200 */
        /* <DEDUP_REMOVED lines=9> */
.L_x_7:
[----:B------:R-:W-:Y:S05]  /*03c0*/  BSYNC.RECONVERGENT B0 ;  /* 0x0000000000007941 */ /* 0x000fea0003800200 */
.L_x_6:
[----:B------:R-:W3:Y:S01]  /*03d0*/  LDCU.64 UR6, c[0x0][0x888] ;  /* 0x00011100ff0677ac */ /* 0x000ee20008000a00 */
[----:B------:R-:W-:Y:S02]  /*03e0*/  UISETP.EQ.U32.AND UP1, UPT, UR4, URZ, UPT ;  /* 0x000000ff0400728c */ /* 0x000fe4000bf22070 */
[----:B------:R-:W-:Y:S02]  /*03f0*/  UPLOP3.LUT UP2, UPT, UPT, UPT, UPT, 0x80, 0x8 ;  /* 0x000000000008789c */ /* 0x000fe40003f4f070 */
[----:B---3--:R-:W-:-:S04]  /*0400*/  UISETP.NE.U32.AND UP0, UPT, UR6, URZ, UPT ;  /* 0x000000ff0600728c */ /* 0x008fc8000bf05070 */
[----:B------:R-:W-:-:S04]  /*0410*/  UISETP.NE.AND.EX UP0, UPT, UR7, URZ, UPT, UP0 ;  /* 0x000000ff0700728c */ /* 0x000fc8000bf05300 */
[----:B------:R-:W-:-:S04]  /*0420*/  UISETP.EQ.OR.EX UP3, UPT, UR5, URZ, !UP0, UP1 ;  /* 0x000000ff0500728c */ /* 0x000fc8000c762710 */
[----:B------:R-:W-:-:S05]  /*0430*/  UP2UR UR44, UPR, URZ, 0x8 ;  /* 0x00000008ff2c7883 */ /* 0x000fca0008000000 */
[----:B------:R-:W-:Y:S07]  /*0440*/  BRA.U !UP3, `(.L_x_8) ;  /* 0x000000010b207547 */ /* 0x000fee000b800000 */
[----:B-----5:R-:W-:Y:S01]  /*0450*/  R2UR UR6, R48 ;  /* 0x00000000300672ca */ /* 0x020fe200000e0000 */
[----:B------:R-:W-:Y:S02]  /*0460*/  UISETP.NE.U32.AND UP2, UPT, UR4, URZ, UPT ;  /* 0x000000ff0400728c */ /* 0x000fe4000bf45070 */
[----:B------:R-:W-:Y:S02]  /*0470*/  USEL UR4, URZ, 0xffffffff, UP0 ;  /* 0xffffffffff047887 */ /* 0x000fe40008000000 */
[----:B------:R-:W-:-:S08]  /*0480*/  UISETP.NE.AND.EX UP2, UPT, UR5, URZ, UPT, UP2 ;  /* 0x000000ff0500728c */ /* 0x000fd0000bf45320 */
[----:B------:R-:W-:-:S04]  /*0490*/  UISETP.NE.AND UP1, UPT, UR6, URZ, UPT ;  /* 0x000000ff0600728c */ /* 0x000fc8000bf25270 */
[----:B------:R-:W-:-:S04]  /*04a0*/  @!UP2 USEL UR4, URZ, 0xffffffff, UP1 ;  /* 0xffffffffff04a887 */ /* 0x000fc80008800000 */
[----:B------:R-:W-:-:S04]  /*04b0*/  ULOP3.LUT UR4, UR4, 0x1, URZ, 0xc0, !UPT ;  /* 0x0000000104047892 */ /* 0x000fc8000f8ec0ff */
[----:B------:R-:W-:-:S11]  /*04c0*/  UISETP.NE.U32.AND UP2, UPT, UR4, 0x1, UPT ;  /* 0x000000010400788c */ /* 0x000fd6000bf45070 */
.L_x_8:
[----:B--2---:R-:W2:Y:S01]  /*04d0*/  SHFL.IDX PT, R2, R106, RZ, 0x1f ;  /* 0x00001fff6a027589 */ /* 0x004ea200000e0000 */
[----:B------:R-:W-:-:S04]  /*04e0*/  UISETP.NE.AND UP1, UPT, UR8, 0x2, UPT ;  /* 0x000000020800788c */ /* 0x000fc8000bf25270 */
[----:B------:R-:W-:Y:S01]  /*04f0*/  USEL UR13, URZ, 0x1, UP1 ;  /* 0x00000001ff0d7887 */ /* 0x000fe20008800000 */
[----:B--2---:R-:W-:-:S13]  /*0500*/  ISETP.NE.AND P0, PT, R2, RZ, PT ;  /* 0x000000ff0200720c */ /* 0x004fda0003f05270 */
[----:B------:R-:W-:Y:S05]  /*0510*/  @P0 BRA `(.L_x_9) ;  /* 0x00000000009c0947 */ /* 0x000fea0003800000 */
[----:B------:R-:W-:Y:S01]  /*0520*/  ELECT P0, URZ, PT ;  /* 0x0000000000ff782f */ /* 0x000fe20003800000 */
[----:B------:R-:W-:-:S12]  /*0530*/  BSSY.RECONVERGENT B0, `(.L_x_9) ;  /* 0x0000025000007945 */ /* 0x000fd80003800200 */
[----:B------:R-:W-:Y:S05]  /*0540*/  @!P0 BRA `(.L_x_10) ;  /* 0x00000000008c8947 */ /* 0x000fea0003800000 */
[----:B------:R-:W2:Y:S01]  /*0550*/  S2UR UR5, SR_CgaCtaId ;  /* 0x00000000000579c3 */ /* 0x000ea20000008800 */
[----:B------:R-:W-:Y:S01]  /*0560*/  UMOV UR6, 0x400 ;  /* 0x0000040000067882 */ /* 0x000fe20000000000 */
[----:B------:R-:W-:Y:S01]  /*0570*/  UMOV UR4, 0x1 ;  /* 0x0000000100047882 */ /* 0x000fe20000000000 */
[----:B--2---:R-:W-:Y:S02]  /*0580*/  ULEA UR5, UR5, UR6, 0x18 ;  /* 0x0000000605057291 */ /* 0x004fe4000f8ec0ff */
[----:B------:R-:W-:-:S04]  /*0590*/  UIADD3 UR6, UPT, UPT, -UR4, 0x100000, URZ ;  /* 0x0010000004067890 */ /* 0x000fc8000fffe1ff */
[----:B------:R-:W-:Y:S02]  /*05a0*/  USHF.L.U32 UR7, UR6, 0xb, URZ ;  /* 0x0000000b06077899 */ /* 0x000fe400080006ff */
[----:B------:R-:W-:Y:S01]  /*05b0*/  USHF.L.U32 UR6, UR6, 0x1, URZ ;  /* 0x0000000106067899 */ /* 0x000fe200080006ff */
[----:B------:R-:W2:Y:S11]  /*05c0*/  FENCE.VIEW.ASYNC.S ;  /* 0x00000000000073c6 */ /* 0x000eb60000000000 */
[----:B--2---:R2:W3:Y:S01]  /*05d0*/  SYNCS.EXCH.64 URZ, [UR5], UR6 ;  /* 0x0000000605ff75b2 */ /* 0x0044e20008000100 */
[----:B------:R2:W4:Y:S01]  /*05e0*/  SYNCS.EXCH.64 URZ, [UR5+0x68], UR6 ;  /* 0x0000680605ff75b2 */ /* 0x0005220008000100 */
[----:B------:R2:W1:Y:S01]  /*05f0*/  SYNCS.EXCH.64 URZ, [UR5+0x8], UR6 ;  /* 0x0000080605ff75b2 */ /* 0x0004620008000100 */
        /* <DEDUP_REMOVED lines=22> */
[----:B------:R2:W1:Y:S02]  /*0760*/  SYNCS.EXCH.64 URZ, [UR5+0xc8], UR6 ;  /* 0x0000c80605ff75b2 */ /* 0x0004640008000100 */
[----:B--234-:R-:W-:Y:S01]  /*0770*/  NOP ;  /* 0x0000000000007918 */ /* 0x01cfe20000000000 */
.L_x_10:
[----:B------:R-:W-:Y:S05]  /*0780*/  BSYNC.RECONVERGENT B0 ;  /* 0x0000000000007941 */ /* 0x000fea0003800200 */
.L_x_9:
[----:B------:R-:W2:Y:S01]  /*0790*/  SHFL.IDX PT, R2, R106, RZ, 0x1f ;  /* 0x00001fff6a027589 */ /* 0x000ea200000e0000 */
[----:B------:R-:W-:Y:S01]  /*07a0*/  NOP ;  /* 0x0000000000007918 */ /* 0x000fe20000000000 */
[----:B--2---:R-:W-:-:S13]  /*07b0*/  ISETP.NE.AND P0, PT, R2, 0x1, PT ;  /* 0x000000010200780c */ /* 0x004fda0003f05270 */
[----:B------:R-:W-:Y:S05]  /*07c0*/  @P0 BRA `(.L_x_11) ;  /* 0x0000000000400947 */ /* 0x000fea0003800000 */
[----:B------:R-:W2:Y:S01]  /*07d0*/  S2UR UR6, SR_CgaCtaId ;  /* 0x00000000000679c3 */ /* 0x000ea20000008800 */
[----:B------:R-:W-:Y:S01]  /*07e0*/  UMOV UR7, 0x400 ;  /* 0x0000040000077882 */ /* 0x000fe20000000000 */
[----:B------:R-:W-:Y:S01]  /*07f0*/  UMOV UR5, 0x20 ;  /* 0x0000002000057882 */ /* 0x000fe20000000000 */
[----:B------:R-:W-:Y:S01]  /*0800*/  UMOV UR4, 0x80 ;  /* 0x0000008000047882 */ /* 0x000fe20000000000 */
[----:B------:R-:W-:-:S04]  /*0810*/  UIADD3 UR10, UPT, UPT, -UR5, 0x100000, URZ ;  /* 0x00100000050a7890 */ /* 0x000fc8000fffe1ff */
[----:B------:R-:W-:Y:S02]  /*0820*/  USHF.L.U32 UR11, UR10, 0xb, URZ ;  /* 0x0000000b0a0b7899 */ /* 0x000fe400080006ff */
[----:B------:R-:W-:Y:S02]  /*0830*/  USHF.L.U32 UR10, UR10, 0x1, URZ ;  /* 0x000000010a0a7899 */ /* 0x000fe400080006ff */
[----:B------:R-:W-:-:S04]  /*0840*/  UIADD3 UR4, UPT, UPT, -UR4, 0x100000, URZ ;  /* 0x0010000004047890 */ /* 0x000fc8000fffe1ff */
[----:B------:R-:W-:Y:S02]  /*0850*/  USHF.L.U32 UR5, UR4, 0xb, URZ ;  /* 0x0000000b04057899 */ /* 0x000fe400080006ff */
[----:B------:R-:W-:Y:S01]  /*0860*/  USHF.L.U32 UR4, UR4, 0x1, URZ ;  /* 0x0000000104047899 */ /* 0x000fe200080006ff */
[----:B------:R-:W-:Y:S01]  /*0870*/  ELECT P0, URZ, PT ;  /* 0x0000000000ff782f */ /* 0x000fe20003800000 */
[----:B--2---:R-:W-:Y:S01]  /*0880*/  ULEA UR6, UR6, UR7, 0x18 ;  /* 0x0000000706067291 */ /* 0x004fe2000f8ec0ff */
[----:B------:R-:W2:Y:S11]  /*0890*/  FENCE.VIEW.ASYNC.S ;  /* 0x00000000000073c6 */ /* 0x000eb60000000000 */
[----:B--2---:R2:W3:Y:S01]  /*08a0*/  SYNCS.EXCH.64 URZ, [UR6+0xd0], UR10 ;  /* 0x0000d00a06ff75b2 */ /* 0x0044e20008000100 */
[----:B------:R2:W4:Y:S01]  /*08b0*/  SYNCS.EXCH.64 URZ, [UR6+0xd8], UR4 ;  /* 0x0000d80406ff75b2 */ /* 0x0005220008000100 */
[----:B------:R-:W-:Y:S01]  /*08c0*/  NOP ;  /* 0x0000000000007918 */ /* 0x000fe20000000000 */
.L_x_11:
[----:B------:R-:W1:Y:S01]  /*08d0*/  SHFL.IDX PT, R2, R106, RZ, 0x1f ;  /* 0x00001fff6a027589 */ /* 0x000e6200000e0000 */
[----:B------:R-:W-:Y:S01]  /*08e0*/  NOP ;  /* 0x0000000000007918 */ /* 0x000fe20000000000 */
[----:B-1----:R-:W-:-:S13]  /*08f0*/  ISETP.NE.AND P0, PT, R2, 0x3, PT ;  /* 0x000000030200780c */ /* 0x002fda0003f05270 */
[----:B------:R-:W-:Y:S05]  /*0900*/  @P0 BRA `(.L_x_12) ;  /* 0x0000000000300947 */ /* 0x000fea0003800000 */
[----:B--2---:R-:W1:Y:S01]  /*0910*/  S2UR UR5, SR_CgaCtaId ;  /* 0x00000000000579c3 */ /* 0x004e620000008800 */
[----:B------:R-:W-:Y:S01]  /*0920*/  UMOV UR6, 0x400 ;  /* 0x0000040000067882 */ /* 0x000fe20000000000 */
[----:B------:R-:W-:Y:S01]  /*0930*/  UMOV UR4, 0x20 ;  /* 0x0000002000047882 */ /* 0x000fe20000000000 */
[----:B------:R-:W-:Y:S01]  /*0940*/  ELECT P0, URZ, PT ;  /* 0x0000000000ff782f */ /* 0x000fe20003800000 */
[----:B-1----:R-:W-:Y:S02]  /*0950*/  ULEA UR5, UR5, UR6, 0x18 ;  /* 0x0000000605057291 */ /* 0x002fe4000f8ec0ff */
[----:B------:R-:W-:-:S04]  /*0960*/  UIADD3 UR6, UPT, UPT, -UR4, 0x100000, URZ ;  /* 0x0010000004067890 */ /* 0x000fc8000fffe1ff */
[----:B------:R-:W-:Y:S02]  /*0970*/  USHF.L.U32 UR7, UR6, 0xb, URZ ;  /* 0x0000000b06077899 */ /* 0x000fe400080006ff */
[----:B------:R-:W-:Y:S01]  /*0980*/  USHF.L.U32 UR6, UR6, 0x1, URZ ;  /* 0x0000000106067899 */ /* 0x000fe200080006ff */
[----:B------:R-:W1:Y:S11]  /*0990*/  FENCE.VIEW.ASYNC.S ;  /* 0x00000000000073c6 */ /* 0x000e760000000000 */
[----:B-1----:R1:W2:Y:S01]  /*09a0*/  SYNCS.EXCH.64 URZ, [UR5+0xe0], UR6 ;  /* 0x0000e00605ff75b2 */ /* 0x0022a20008000100 */
[----:B------:R1:W1:Y:S01]  /*09b0*/  SYNCS.EXCH.64 URZ, [UR5+0xe8], UR6 ;  /* 0x0000e80605ff75b2 */ /* 0x0002620008000100 */
[----:B------:R-:W-:Y:S01]  /*09c0*/  NOP ;  /* 0x0000000000007918 */ /* 0x000fe20000000000 */
.L_x_12:
[----:B------:R-:W3:Y:S01]  /*09d0*/  SHFL.IDX PT, R2, R106, RZ, 0x1f ;  /* 0x00001fff6a027589 */ /* 0x000ee200000e0000 */
[----:B------:R-:W-:Y:S01]  /*09e0*/  NOP ;  /* 0x0000000000007918 */ /* 0x000fe20000000000 */
[----:B---3--:R-:W-:-:S13]  /*09f0*/  ISETP.NE.AND P0, PT, R2, 0x4, PT ;  /* 0x000000040200780c */ /* 0x008fda0003f05270 */
[----:B------:R-:W-:Y:S05]  /*0a00*/  @P0 BRA `(.L_x_13) ;  /* 0x00000000004c0947 */ /* 0x000fea0003800000 */
[----:B-12---:R-:W1:Y:S01]  /*0a10*/  S2UR UR5, SR_CgaCtaId ;  /* 0x00000000000579c3 */ /* 0x006e620000008800 */
[----:B------:R-:W-:Y:S01]  /*0a20*/  UMOV UR7, 0x100 ;  /* 0x0000010000077882 */ /* 0x000fe20000000000 */
[----:B------:R-:W-:Y:S01]  /*0a30*/  UMOV UR6, 0x400 ;  /* 0x0000040000067882 */ /* 0x000fe20000000000 */
[----:B------:R-:W-:Y:S01]  /*0a40*/  USEL UR7, UR7, 0xe0, UP2 ;  /* 0x000000e007077887 */ /* 0x000fe20009000000 */
[----:B------:R-:W-:Y:S01]  /*0a50*/  UMOV UR4, 0x1 ;  /* 0x0000000100047882 */ /* 0x000fe20000000000 */
[----:B------:R-:W-:Y:S01]  /*0a60*/  ELECT P0, URZ, PT ;  /* 0x0000000000ff782f */ /* 0x000fe20003800000 */
[----:B------:R-:W-:-:S04]  /*0a70*/  UIADD3 UR10, UPT, UPT, -UR4, 0x100000, URZ ;  /* 0x00100000040a7890 */ /* 0x000fc8000fffe1ff */
[----:B------:R-:W-:Y:S02]  /*0a80*/  USHF.L.U32 UR11, UR10, 0xb, URZ ;  /* 0x0000000b0a0b7899 */ /* 0x000fe400080006ff */
[----:B------:R-:W-:Y:S02]  /*0a90*/  USHF.L.U32 UR10, UR10, 0x1, URZ ;  /* 0x000000010a0a7899 */ /* 0x000fe400080006ff */
[----:B-1----:R-:W-:Y:S02]  /*0aa0*/  ULEA UR5, UR5, UR6, 0x18 ;  /* 0x0000000605057291 */ /* 0x002fe4000f8ec0ff */
[----:B------:R-:W-:-:S04]  /*0ab0*/  UIADD3 UR6, UPT, UPT, -UR7, 0x100000, URZ ;  /* 0x0010000007067890 */ /* 0x000fc8000fffe1ff */
[----:B------:R-:W-:Y:S02]  /*0ac0*/  USHF.L.U32 UR7, UR6, 0xb, URZ ;  /* 0x0000000b06077899 */ /* 0x000fe400080006ff */
[----:B------:R-:W-:Y:S01]  /*0ad0*/  USHF.L.U32 UR6, UR6, 0x1, URZ ;  /* 0x0000000106067899 */ /* 0x000fe200080006ff */
[----:B------:R-:W1:Y:S03]  /*0ae0*/  FENCE.VIEW.ASYNC.S ;  /* 0x00000000000073c6 */ /* 0x000e660000000000 */
[----:B-1----:R3:W1:Y:S08]  /*0af0*/  SYNCS.EXCH.64 URZ, [UR5+0xf0], UR10 ;  /* 0x0000f00a05ff75b2 */ /* 0x0026700008000100 */
[----:B------:R3:W2:Y:S01]  /*0b00*/  SYNCS.EXCH.64 URZ, [UR5+0x100], UR6 ;  /* 0x0001000605ff75b2 */ /* 0x0006a20008000100 */
[----:B------:R3:W1:Y:S01]  /*0b10*/  SYNCS.EXCH.64 URZ, [UR5+0xf8], UR10 ;  /* 0x0000f80a05ff75b2 */ /* 0x0006620008000100 */
[----:B------:R3:W1:Y:S02]  /*0b20*/  SYNCS.EXCH.64 URZ, [UR5+0x108], UR6 ;  /* 0x0001080605ff75b2 */ /* 0x0006640008000100 */
[----:B---3--:R-:W-:Y:S01]  /*0b30*/  NOP ;  /* 0x0000000000007918 */ /* 0x008fe20000000000 */
.L_x_13:
[----:B------:R-:W3:Y:S01]  /*0b40*/  SHFL.IDX PT, R2, R106, RZ, 0x1f ;  /* 0x00001fff6a027589 */ /* 0x000ee200000e0000 */
[----:B------:R-:W-:Y:S01]  /*0b50*/  NOP ;  /* 0x0000000000007918 */ /* 0x000fe20000000000 */
[----:B---3--:R-:W-:-:S13]  /*0b60*/  ISETP.NE.AND P0, PT, R2, 0x5, PT ;  /* 0x000000050200780c */ /* 0x008fda0003f05270 */
[----:B------:R-:W-:Y:S05]  /*0b70*/  @P0 BRA `(.L_x_14) ;  /* 0x0000000000580947 */ /* 0x000fea0003800000 */
[----:B-12---:R-:W1:Y:S01]  /*0b80*/  S2UR UR6, SR_CgaCtaId ;  /* 0x00000000000679c3 */ /* 0x006e620000008800 */
        /* <DEDUP_REMOVED lines=10> */
[----:B-1----:R-:W-:Y:S01]  /*0c30*/  ULEA UR6, UR6, UR7, 0x18 ;  /* 0x0000000706067291 */ /* 0x002fe2000f8ec0ff */
[----:B------:R-:W1:Y:S11]  /*0c40*/  FENCE.VIEW.ASYNC.S ;  /* 0x00000000000073c6 */ /* 0x000e760000000000 */
[----:B-1----:R3:W1:Y:S01]  /*0c50*/  SYNCS.EXCH.64 URZ, [UR6+0x110], UR10 ;  /* 0x0001100a06ff75b2 */ /* 0x0026620008000100 */
[----:B------:R3:W2:Y:S01]  /*0c60*/  SYNCS.EXCH.64 URZ, [UR6+0x130], UR4 ;  /* 0x0001300406ff75b2 */ /* 0x0006a20008000100 */
[----:B------:R3:W1:Y:S01]  /*0c70*/  SYNCS.EXCH.64 URZ, [UR6+0x118], UR10 ;  /* 0x0001180a06ff75b2 */ /* 0x0006620008000100 */
[----:B------:R3:W1:Y:S01]  /*0c80*/  SYNCS.EXCH.64 URZ, [UR6+0x138], UR4 ;  /* 0x0001380406ff75b2 */ /* 0x0006620008000100 */
[----:B------:R3:W1:Y:S01]  /*0c90*/  SYNCS.EXCH.64 URZ, [UR6+0x120], UR10 ;  /* 0x0001200a06ff75b2 */ /* 0x0006620008000100 */
[----:B------:R3:W1:Y:S01]  /*0ca0*/  SYNCS.EXCH.64 URZ, [UR6+0x140], UR4 ;  /* 0x0001400406ff75b2 */ /* 0x0006620008000100 */
[----:B------:R3:W1:Y:S01]  /*0cb0*/  SYNCS.EXCH.64 URZ, [UR6+0x128], UR10 ;  /* 0x0001280a06ff75b2 */ /* 0x0006620008000100 */
[----:B------:R3:W1:Y:S02]  /*0cc0*/  SYNCS.EXCH.64 URZ, [UR6+0x148], UR4 ;  /* 0x0001480406ff75b2 */ /* 0x0006640008000100 */
[----:B---3--:R-:W-:Y:S01]  /*0cd0*/  NOP ;  /* 0x0000000000007918 */ /* 0x008fe20000000000 */
.L_x_14:
[----:B------:R-:W3:Y:S01]  /*0ce0*/  SHFL.IDX PT, R2, R106, RZ, 0x1f ;  /* 0x00001fff6a027589 */ /* 0x000ee200000e0000 */
[----:B------:R-:W-:Y:S01]  /*0cf0*/  NOP ;  /* 0x0000000000007918 */ /* 0x000fe20000000000 */
[----:B---3--:R-:W-:-:S13]  /*0d00*/  ISETP.NE.AND P0, PT, R2, 0x3, PT ;  /* 0x000000030200780c */ /* 0x008fda0003f05270 */
[----:B------:R-:W-:Y:S05]  /*0d10*/  @P0 BRA `(.L_x_15) ;  /* 0x0000000000380947 */ /* 0x000fea0003800000 */
[----:B-12---:R-:W1:Y:S01]  /*0d20*/  S2UR UR5, SR_CgaCtaId ;  /* 0x00000000000579c3 */ /* 0x006e620000008800 */
        /* <DEDUP_REMOVED lines=8> */
[----:B-1----:R3:W1:Y:S01]  /*0db0*/  SYNCS.EXCH.64 URZ, [UR5+0x150], UR6 ;  /* 0x0001500605ff75b2 */ /* 0x0026620008000100 */
[----:B------:R3:W2:Y:S01]  /*0dc0*/  SYNCS.EXCH.64 URZ, [UR5+0x160], UR6 ;  /* 0x0001600605ff75b2 */ /* 0x0006a20008000100 */
[----:B------:R3:W1:Y:S01]  /*0dd0*/  SYNCS.EXCH.64 URZ, [UR5+0x158], UR6 ;  /* 0x0001580605ff75b2 */ /* 0x0006620008000100 */
[----:B------:R3:W1:Y:S02]  /*0de0*/  SYNCS.EXCH.64 URZ, [UR5+0x168], UR6 ;  /* 0x0001680605ff75b2 */ /* 0x0006640008000100 */
[----:B---3--:R-:W-:Y:S01]  /*0df0*/  NOP ;  /* 0x0000000000007918 */ /* 0x008fe20000000000 */
.L_x_15:
[----:B-12---:R-:W1:Y:S01]  /*0e00*/  S2UR UR5, SR_CTAID.X ;  /* 0x00000000000579c3 */ /* 0x006e620000002500 */
[----:B------:R-:W-:-:S05]  /*0e10*/  CS2R.32 R99, SR_CgaSize ;  /* 0x0000000000637805 */ /* 0x000fca0000008a00 */
[----:B------:R-:W-:-:S05]  /*0e20*/  IMAD R99, R99, -0xa0, RZ ;  /* 0xffffff6063637824 */ /* 0x000fca00078e02ff */
[----:B------:R-:W-:-:S14]  /*0e30*/  R2UR UR7, R99 ;  /* 0x00000000630772ca */ /* 0x000fdc00000e0000 */
[----:B------:R-:W2:Y:S01]  /*0e40*/  LDCU UR7, c[0x0][UR7+0x2b0] ;  /* 0x00005600070777ac */ /* 0x000ea20008000800 */
[----:B------:R-:W-:Y:S01]  /*0e50*/  NOP ;  /* 0x0000000000007918 */ /* 0x000fe20000000000 */
[----:B------:R-:W-:-:S05]  /*0e60*/  CS2R.32 R99, SR_CgaSize ;  /* 0x0000000000637805 */ /* 0x000fca0000008a00 */
[----:B------:R-:W-:-:S05]  /*0e70*/  IMAD R99, R99, -0xa0, RZ ;  /* 0xffffff6063637824 */ /* 0x000fca00078e02ff */
[----:B------:R-:W-:-:S14]  /*0e80*/  R2UR UR6, R99 ;  /* 0x00000000630672ca */ /* 0x000fdc00000e0000 */
[----:B------:R-:W3:Y:S01]  /*0e90*/  LDCU UR6, c[0x0][UR6+0x2b4] ;  /* 0x00005680060677ac */ /* 0x000ee20008000800 */
[----:B------:R-:W4:Y:S08]  /*0ea0*/  S2UR UR4, SR_CTAID.Y ;  /* 0x00000000000479c3 */ /* 0x000f300000002600 */
[----:B------:R-:W3:Y:S01]  /*0eb0*/  LDC R9, c[0x0][0xb24] ;  /* 0x0002c900ff097b82 */ /* 0x000ee20000000800 */
[----:B-1----:R-:W-:-:S02]  /*0ec0*/  I2FP.F32.U32 R5, UR5 ;  /* 0x0000000500057c45 */ /* 0x002fc40008201000 */
[----:B------:R-:W-:-:S05]  /*0ed0*/  CS2R.32 R3, SR_CgaSize ;  /* 0x0000000000037805 */ /* 0x000fca0000008a00 */
[----:B------:R-:W-:-:S06]  /*0ee0*/  IMAD R3, R3, -0xa0, RZ ;  /* 0xffffff6003037824 */ /* 0x000fcc00078e02ff */
[----:B------:R-:W1:Y:S01]  /*0ef0*/  LDC R3, c[0x0][R3+0x2a0] ;  /* 0x0000a80003037b82 */ /* 0x000e620000000800 */
[----:B------:R-:W-:Y:S01]  /*0f00*/  MOV R99, UR5 ;  /* 0x0000000500637c02 */ /* 0x000fe20008000f00 */
[----:B--2---:R-:W-:Y:S01]  /*0f10*/  FMUL R5, R5, UR7 ;  /* 0x0000000705057c20 */ /* 0x004fe20008400000 */
[----:B----4-:R-:W-:Y:S02]  /*0f20*/  I2FP.F32.U32 R4, UR4 ;  /* 0x0000000400047c45 */ /* 0x010fe40008201000 */
[----:B------:R-:W-:-:S05]  /*0f30*/  CS2R.32 R2, SR_CgaSize ;  /* 0x0000000000027805 */ /* 0x000fca0000008a00 */
[----:B------:R-:W-:-:S06]  /*0f40*/  IMAD R2, R2, -0xa0, RZ ;  /* 0xffffff6002027824 */ /* 0x000fcc00078e02ff */
[----:B------:R-:W2:Y:S01]  /*0f50*/  LDC R2, c[0x0][R2+0x2a4] ;  /* 0x0000a90002027b82 */ /* 0x000ea20000000800 */
[----:B------:R-:W4:Y:S01]  /*0f60*/  F2I.U32.TRUNC.NTZ R96, R5 ;  /* 0x0000000500607305 */ /* 0x000f22000020f000 */
[----:B------:R-:W-:Y:S01]  /*0f70*/  MOV R97, UR4 ;  /* 0x0000000400617c02 */ /* 0x000fe20008000f00 */
[----:B---3--:R-:W-:-:S05]  /*0f80*/  FMUL R4, R4, UR6 ;  /* 0x0000000604047c20 */ /* 0x008fca0008400000 */
[----:B------:R-:W-:Y:S01]  /*0f90*/  BAR.SYNC.DEFER_BLOCKING 0x0 ;  /* 0x0000000000007b1d */ /* 0x000fe20000010000 */
[----:B------:R-:W-:-:S05]  /*0fa0*/  ISETP.GE.AND P0, PT, R9, 0x1, PT ;  /* 0x000000010900780c */ /* 0x000fca0003f06270 */
[----:B------:R-:W3:Y:S02]  /*0fb0*/  F2I.U32.TRUNC.NTZ R81, R4 ;  /* 0x0000000400517305 */ /* 0x000ee4000020f000 */
[----:B------:R-:W2:Y:S01]  /*0fc0*/  S2UR UR36, SR_CTAID.Z ;  /* 0x00000000002479c3 */ /* 0x000ea20000002700 */
[----:B----4-:R-:W-:-:S05]  /*0fd0*/  IADD3 R96, PT, PT, -R96, RZ, RZ ;  /* 0x000000ff60607210 */ /* 0x010fca0007ffe1ff */
[----:B-1----:R-:W-:Y:S01]  /*0fe0*/  IMAD R96, R3, R96, UR5 ;  /* 0x0000000503607e24 */ /* 0x002fe2000f8e0260 */
[----:B---3--:R-:W-:-:S05]  /*0ff0*/  IADD3 R81, PT, PT, -R81, RZ, RZ ;  /* 0x000000ff51517210 */ /* 0x008fca0007ffe1ff */
[----:B--2---:R-:W-:Y:S01]  /*1000*/  IMAD R81, R2, R81, UR4 ;  /* 0x0000000402517e24 */ /* 0x004fe2000f8e0251 */
[----:B------:R-:W-:Y:S06]  /*1010*/  @!P0 BRA `(.L_x_16) ;  /* 0x0000000000b88947 */ /* 0x000fec0003800000 */
[----:B------:R-:W1:Y:S01]  /*1020*/  LDC.64 R4, c[0x0][0xb18] ;  /* 0x0002c600ff047b82 */ /* 0x000e620000000a00 */
[----:B------:R-:W-:-:S07]  /*1030*/  ISETP.NE.AND P0, PT, R9, 0x1, PT ;  /* 0x000000010900780c */ /* 0x000fce0003f05270 */
[----:B------:R-:W2:Y:S08]  /*1040*/  LDC R10, c[0x0][0xb0c] ;  /* 0x0002c300ff0a7b82 */ /* 0x000eb00000000800 */
[----:B------:R-:W3:Y:S08]  /*1050*/  LDC R11, c[0x0][0x370] ;  /* 0x0000dc00ff0b7b82 */ /* 0x000ef00000000800 */
[----:B------:R-:W4:Y:S01]  /*1060*/  LDC R12, c[0x0][0x374] ;  /* 0x0000dd00ff0c7b82 */ /* 0x000f220000000800 */
[----:B-1----:R-:W-:-:S07]  /*1070*/  ISETP.NE.AND P1, PT, R4, 0x1, PT ;  /* 0x000000010400780c */ /* 0x002fce0003f25270 */
[----:B------:R-:W3:Y:S01]  /*1080*/  LDC.64 R6, c[0x0][0xb10] ;  /* 0x0002c400ff067b82 */ /* 0x000ee20000000a00 */
[----:B--2---:R-:W-:-:S07]  /*1090*/  ISETP.NE.AND P2, PT, R10, 0x1, PT ;  /* 0x000000010a00780c */ /* 0x004fce0003f45270 */
[----:B------:R-:W1:Y:S08]  /*10a0*/  LDC R8, c[0x0][0xb20] ;  /* 0x0002c800ff087b82 */ /* 0x000e700000000800 */
[----:B------:R-:W2:Y:S01]  /*10b0*/  LDC.64 R2, c[0x0][0xb28] ;  /* 0x0002ca00ff027b82 */ /* 0x000ea20000000a00 */
[----:B----4-:R-:W-:-:S04]  /*10c0*/  IMAD.HI.U32 R13, R12, R5, RZ ;  /* 0x000000050c0d7227 */ /* 0x010fc800078e00ff */
[----:B------:R-:W-:-:S04]  /*10d0*/  IMAD.HI.U32 R5, R97, R5, RZ ;  /* 0x0000000561057227 */ /* 0x000fc800078e00ff */
[----:B---3--:R-:W-:-:S04]  /*10e0*/  IMAD.HI.U32 R14, R11, R6, RZ ;  /* 0x000000060b0e7227 */ /* 0x008fc800078e00ff */
[----:B------:R-:W-:Y:S01]  /*10f0*/  IMAD.HI.U32 R16, R99, R6, RZ ;  /* 0x0000000663107227 */ /* 0x000fe200078e00ff */
[-C--:B------:R-:W-:Y:S02]  /*1100*/  @P2 SHF.R.U32.HI R11, RZ, R7.reuse, R14 ;  /* 0x00000007ff0b2219 */ /* 0x080fe4000001160e */
[-C--:B-1----:R-:W-:Y:S02]  /*1110*/  @P1 SHF.R.U32.HI R12, RZ, R8.reuse, R13 ;  /* 0x00000008ff0c1219 */ /* 0x082fe4000001160d */
[----:B------:R-:W-:Y:S02]  /*1120*/  SHF.R.U32.HI R8, RZ, R8, R5 ;  /* 0x00000008ff087219 */ /* 0x000fe40000011605 */
[----:B------:R-:W-:Y:S02]  /*1130*/  SHF.R.U32.HI R16, RZ, R7, R16 ;  /* 0x00000007ff107219 */ /* 0x000fe40000011610 */
[----:B------:R-:W-:Y:S01]  /*1140*/  SEL R5, R97, R8, !P1 ;  /* 0x0000000861057207 */ /* 0x000fe20004800000 */
[----:B--2---:R-:W-:Y:S01]  /*1150*/  IMAD.HI.U32 R14, R12, R2, RZ ;  /* 0x000000020c0e7227 */ /* 0x004fe200078e00ff */
[----:B------:R-:W-:-:S03]  /*1160*/  SEL R7, R99, R16, !P2 ;  /* 0x0000001063077207 */ /* 0x000fc60005000000 */
[----:B------:R-:W-:Y:S01]  /*1170*/  IMAD.HI.U32 R6, R11, R2, RZ ;  /* 0x000000020b067227 */ /* 0x000fe200078e00ff */
[----:B------:R-:W-:-:S04]  /*1180*/  @P0 SHF.R.U32.HI R12, RZ, R3, R14 ;  /* 0x00000003ff0c0219 */ /* 0x000fc8000001160e */
[----:B------:R-:W-:Y:S01]  /*1190*/  @P0 SHF.R.U32.HI R11, RZ, R3, R6 ;  /* 0x00000003ff0b0219 */ /* 0x000fe20000011606 */
[----:B------:R-:W-:-:S04]  /*11a0*/  IMAD R12, R12, R9, RZ ;  /* 0x000000090c0c7224 */ /* 0x000fc800078e02ff */
[----:B------:R-:W-:Y:S01]  /*11b0*/  IMAD R6, R11, R9, RZ ;  /* 0x000000090b067224 */ /* 0x000fe200078e02ff */
[----:B------:R-:W-:-:S04]  /*11c0*/  ISETP.GE.AND P1, PT, R5, R12, PT ;  /* 0x0000000c0500720c */ /* 0x000fc80003f26270 */
[----:B------:R-:W-:Y:S01]  /*11d0*/  ISETP.GE.OR P1, PT, R7, R6, P1 ;  /* 0x000000060700720c */ /* 0x000fe20000f26670 */
[----:B------:R-:W-:-:S05]  /*11e0*/  IMAD.HI.U32 R6, R5, R2, RZ ;  /* 0x0000000205067227 */ /* 0x000fca00078e00ff */
[----:B------:R-:W-:-:S04]  /*11f0*/  SHF.R.U32.HI R6, RZ, R3, R6 ;  /* 0x00000003ff067219 */ /* 0x000fc80000011606 */
[----:B------:R-:W-:-:S03]  /*1200*/  SEL R6, R5, R6, !P0 ;  /* 0x0000000605067207 */ /* 0x000fc60004000000 */
[----:B------:R-:W-:Y:S01]  /*1210*/  @!P1 IMAD.HI.U32 R8, R7, R2, RZ ;  /* 0x0000000207089227 */ /* 0x000fe200078e00ff */
[----:B------:R-:W-:-:S04]  /*1220*/  IADD3 R2, PT, PT, -R6, RZ, RZ ;  /* 0x000000ff06027210 */ /* 0x000fc80007ffe1ff */
[----:B------:R-:W-:Y:S01]  /*1230*/  @!P1 SHF.R.U32.HI R8, RZ, R3, R8 ;  /* 0x00000003ff089219 */ /* 0x000fe20000011608 */
[----:B------:R-:W-:-:S03]  /*1240*/  IMAD R2, R9, R2, R5 ;  /* 0x0000000209027224 */ /* 0x000fc600078e0205 */
[----:B------:R-:W-:Y:S02]  /*1250*/  @!P1 SEL R3, R7, R8, !P0 ;  /* 0x0000000807039207 */ /* 0x000fe40004000000 */
[----:B------:R-:W-:-:S03]  /*1260*/  IADD3 R8, PT, PT, -R5, RZ, RZ ;  /* 0x000000ff05087210 */ /* 0x000fc60007ffe1ff */
[--C-:B------:R-:W-:Y:S02]  /*1270*/  @!P1 IMAD.IADD R6, R6, 0x1, -R3.reuse ;  /* 0x0000000106069824 */ /* 0x100fe400078e0a03 */
[----:B------:R-:W-:Y:S01]  /*1280*/  @!P1 IMAD R3, R2, R11, R3 ;  /* 0x0000000b02039224 */ /* 0x000fe200078e0203 */
[----:B------:R-:W-:Y:S01]  /*1290*/  IADD3 R2, PT, PT, -R7, RZ, RZ ;  /* 0x000000ff07027210 */ /* 0x000fe20007ffe1ff */
[----:B------:R-:W-:Y:S02]  /*12a0*/  @!P1 IMAD R5, R6, R9, R7 ;  /* 0x0000000906059224 */ /* 0x000fe400078e0207 */
[----:B------:R-:W-:Y:S02]  /*12b0*/  IMAD R8, R4, R8, R97 ;  /* 0x0000000804087224 */ /* 0x000fe400078e0261 */
[----:B------:R-:W-:Y:S02]  /*12c0*/  @!P1 IMAD.MOV.U32 R7, RZ, RZ, R3 ;  /* 0x000000ffff079224 */ /* 0x000fe400078e0003 */
[----:B------:R-:W-:-:S02]  /*12d0*/  IMAD R2, R10, R2, R99 ;  /* 0x000000020a027224 */ /* 0x000fc400078e0263 */
[----:B------:R-:W-:Y:S02]  /*12e0*/  IMAD R97, R5, R4, R8 ;  /* 0x0000000405617224 */ /* 0x000fe400078e0208 */
[----:B------:R-:W-:Y:S02]  /*12f0*/  IMAD R99, R7, R10, R2 ;  /* 0x0000000a07637224 */ /* 0x000fe400078e0202 */
.L_x_16:
[----:B------:R-:W1:Y:S01]  /*1300*/  LDCU UR4, c[0x0][0xb30] ;  /* 0x00016600ff0477ac */ /* 0x000e620008000800 */
[----:B------:R-:W2:Y:S08]  /*1310*/  S2UR UR37, SR_CgaCtaId ;  /* 0x00000000002579c3 */ /* 0x000eb00000008800 */
[----:B------:R-:W3:Y:S01]  /*1320*/  LDC R40, c[0x0][0xb24] ;  /* 0x0002c900ff287b82 */ /* 0x000ee20000000800 */
[----:B-1----:R-:W-:-:S09]  /*1330*/  UISETP.NE.AND UP1, UPT, UR4, 0x1, UPT ;  /* 0x000000010400788c */ /* 0x002fd2000bf25270 */
[----:B--2---:R-:W-:Y:S05]  /*1340*/  BRA.U UP1, `(.L_x_17) ;  /* 0x0000000101407547 */ /* 0x004fea000b800000 */
[----:B------:R-:W1:Y:S08]  /*1350*/  LDC.64 R4, c[0x0][0xb10] ;  /* 0x0002c400ff047b82 */ /* 0x000e700000000a00 */
[----:B------:R-:W2:Y:S08]  /*1360*/  LDC.64 R2, c[0x0][0xb18] ;  /* 0x0002c600ff027b82 */ /* 0x000eb00000000a00 */
[----:B------:R-:W4:Y:S08]  /*1370*/  LDC R6, c[0x0][0xb20] ;  /* 0x0002c800ff067b82 */ /* 0x000f300000000800 */
[----:B------:R-:W3:Y:S01]  /*1380*/  LDC R8, c[0x0][0xb0c] ;  /* 0x0002c300ff087b82 */ /* 0x000ee20000000800 */
[----:B-1----:R-:W-:-:S05]  /*1390*/  IMAD.HI.U32 R4, R99, R4, RZ ;  /* 0x0000000463047227 */ /* 0x002fca00078e00ff */
[----:B------:R-:W-:Y:S01]  /*13a0*/  SHF.R.U32.HI R4, RZ, R5, R4 ;  /* 0x00000005ff047219 */ /* 0x000fe20000011604 */
[----:B--2---:R-:W-:Y:S01]  /*13b0*/  IMAD.HI.U32 R3, R97, R3, RZ ;  /* 0x0000000361037227 */ /* 0x004fe200078e00ff */
[----:B------:R-:W-:-:S04]  /*13c0*/  ISETP.NE.AND P0, PT, R2, 0x1, PT ;  /* 0x000000010200780c */ /* 0x000fc80003f05270 */
[----:B----4-:R-:W-:-:S04]  /*13d0*/  SHF.R.U32.HI R6, RZ, R6, R3 ;  /* 0x00000006ff067219 */ /* 0x010fc80000011603 */
[----:B------:R-:W-:Y:S02]  /*13e0*/  SEL R3, R97, R6, !P0 ;  /* 0x0000000661037207 */ /* 0x000fe40004000000 */
[----:B---3--:R-:W-:-:S04]  /*13f0*/  ISETP.NE.AND P1, PT, R8, 0x1, PT ;  /* 0x000000010800780c */ /* 0x008fc80003f25270 */
[----:B------:R-:W-:-:S05]  /*1400*/  SEL R4, R99, R4, !P1 ;  /* 0x0000000463047207 */ /* 0x000fca0004800000 */
[----:B------:R-:W-:Y:S02]  /*1410*/  IMAD.IADD R5, R3, 0x1, -R4 ;  /* 0x0000000103057824 */ /* 0x000fe400078e0a04 */
[----:B------:R-:W-:Y:S02]  /*1420*/  IMAD.IADD R3, R4, 0x1, -R3 ;  /* 0x0000000104037824 */ /* 0x000fe400078e0a03 */
[----:B------:R-:W-:Y:S02]  /*1430*/  IMAD R99, R5, R8, R99 ;  /* 0x0000000805637224 */ /* 0x000fe400078e0263 */
[----:B------:R-:W-:-:S07]  /*1440*/  IMAD R97, R3, R2, R97 ;  /* 0x0000000203617224 */ /* 0x000fce00078e0261 */
.L_x_17:
[----:B------:R-:W-:Y:S01]  /*1450*/  BAR.SYNC.DEFER_BLOCKING 0x0 ;  /* 0x0000000000007b1d */ /* 0x000fe20000010000 */
[----:B------:R-:W-:Y:S01]  /*1460*/  UISETP.NE.AND UP1, UPT, UR8, 0x2, UPT ;  /* 0x000000020800788c */ /* 0x000fe2000bf25270 */
[----:B------:R-:W-:Y:S02]  /*1470*/  ISETP.NE.OR P5, PT, R0, 0x2, !P5 ;  /* 0x000000020000780c */ /* 0x000fe40006fa5670 */
[----:B------:R-:W-:-:S06]  /*1480*/  LOP3.LUT R2, R103, 0x1f, RZ, 0xc0, !PT ;  /* 0x0000001f67027812 */ /* 0x000fcc00078ec0ff */
[----:B------:R-:W-:Y:S05]  /*1490*/  BRA.U UP1, `(.L_x_18) ;  /* 0x0000001501987547 */ /* 0x000fea000b800000 */
[----:B------:R-:W1:Y:S01]  /*14a0*/  LDCU UR13, c[0x0][0x38c] ;  /* 0x00007180ff0d77ac */ /* 0x000e620008000800 */
[----:B------:R-:W2:Y:S01]  /*14b0*/  LDC R9, c[0x0][0x370] ;  /* 0x0000dc00ff097b82 */ /* 0x000ea20000000800 */
[----:B------:R-:W-:Y:S01]  /*14c0*/  PLOP3.LUT P1, PT, PT, PT, UP2, 0x80, 0x8 ;  /* 0x000000000008781c */ /* 0x000fe20003f2f028 */
[----:B------:R-:W-:Y:S01]  /*14d0*/  IMAD.MOV.U32 R15, RZ, RZ, 0x1 ;  /* 0x00000001ff0f7424 */ /* 0x000fe200078e00ff */
[----:B------:R-:W-:Y:S01]  /*14e0*/  ISETP.EQ.OR P4, PT, R2, RZ, P5 ;  /* 0x000000ff0200720c */ /* 0x000fe20002f82670 */
[----:B------:R-:W-:Y:S01]  /*14f0*/  IMAD.MOV.U32 R14, RZ, RZ, RZ ;  /* 0x000000ffff0e7224 */ /* 0x000fe200078e00ff */
[----:B------:R-:W-:Y:S02]  /*1500*/  PLOP3.LUT P1, PT, P1, PT, PT, 0x8, 0x80 ;  /* 0x000000000080781c */ /* 0x000fe40000f2e170 */
[----:B------:R-:W-:Y:S01]  /*1510*/  CS2R R12, SRZ ;  /* 0x00000000000c7805 */ /* 0x000fe2000001ff00 */
[----:B------:R-:W-:Y:S01]  /*1520*/  IMAD.MOV.U32 R10, RZ, RZ, 0x1 ;  /* 0x00000001ff0a7424 */ /* 0x000fe200078e00ff */
[----:B------:R-:W4:Y:S01]  /*1530*/  LDC R0, c[0x0][0x374] ;  /* 0x0000dd00ff007b82 */ /* 0x000f220000000800 */
[----:B------:R-:W2:Y:S01]  /*1540*/  LDCU.64 UR22, c[0x0][0x348] ;  /* 0x00006900ff1677ac */ /* 0x000ea20008000a00 */
[----:B------:R-:W-:Y:S01]  /*1550*/  UMOV UR6, URZ ;  /* 0x000000ff00067c82 */ /* 0x000fe20008000000 */
[----:B-1----:R-:W-:-:S04]  /*1560*/  UIADD3 UR5, UPT, UPT, UR13, 0x7f, URZ ;  /* 0x0000007f0d057890 */ /* 0x002fc8000fffe0ff */
[----:B------:R-:W-:-:S04]  /*1570*/  USHF.R.S32.HI UR4, URZ, 0x1f, UR5 ;  /* 0x0000001fff047899 */ /* 0x000fc80008011405 */
[----:B------:R-:W-:-:S04]  /*1580*/  ULEA.HI UR4, UR4, UR5, URZ, 0x7 ;  /* 0x0000000504047291 */ /* 0x000fc8000f8f38ff */
[----:B------:R-:W-:Y:S02]  /*1590*/  USHF.R.S32.HI UR15, URZ, 0x7, UR4 ;  /* 0x00000007ff0f7899 */ /* 0x000fe40008011404 */
[----:B------:R-:W-:Y:S02]  /*15a0*/  UIADD3 UR4, UPT, UPT, UR13, -0x1, URZ ;  /* 0xffffffff0d047890 */ /* 0x000fe4000fffe0ff */
[----:B------:R-:W-:Y:S02]  /*15b0*/  UISETP.LT.U32.AND UP0, UPT, UR15, 0xd, UPT ;  /* 0x0000000d0f00788c */ /* 0x000fe4000bf01070 */
[----:B------:R-:W-:Y:S02]  /*15c0*/  UISETP.GE.U32.AND UP1, UPT, UR4, -0xff, UPT ;  /* 0xffffff010400788c */ /* 0x000fe4000bf26070 */
[----:B------:R-:W-:Y:S02]  /*15d0*/  USEL UR14, UR15, 0xd, UP0 ;  /* 0x0000000d0f0e7887 */ /* 0x000fe40008000000 */
[----:B------:R-:W-:-:S02]  /*15e0*/  UIADD3 UR13, UPT, UPT, UR13, 0xfe, URZ ;  /* 0x000000fe0d0d7890 */ /* 0x000fc4000fffe0ff */
[----:B------:R-:W-:Y:S02]  /*15f0*/  UIADD3 UR5, UPT, UPT, UR14, -0x1, URZ ;  /* 0xffffffff0e057890 */ /* 0x000fe4000fffe0ff */
[----:B------:R-:W-:-:S03]  /*1600*/  UIADD3 UR7, UPT, UPT, UR15, -UR14, URZ ;  /* 0x8000000e0f077290 */ /* 0x000fc6000fffe0ff */
[----:B------:R-:W-:-:S04]  /*1610*/  @UP1 UIADD3 UR5, UPT, UPT, UR14, URZ, URZ ;  /* 0x000000ff0e051290 */ /* 0x000fc8000fffe0ff */
[----:B--2---:R-:W-:-:S12]  /*1620*/  UIADD3 UR5, UPT, UPT, UR5, 0x1, URZ ;  /* 0x0000000105057890 */ /* 0x004fd8000fffe0ff */
.L_x_36:
[----:B------:R-:W-:Y:S01]  /*1630*/  UISETP.NE.AND UP0, UPT, UR37, URZ, UPT ;  /* 0x000000ff2500728c */ /* 0x000fe2000bf05270 */
[----:B------:R-:W1:Y:S08]  /*1640*/  S2UR UR37, SR_CgaCtaId ;  /* 0x00000000002579c3 */ /* 0x000e700000008800 */
[----:B------:R-:W-:Y:S05]  /*1650*/  BRA.U UP0, `(.L_x_19) ;  /* 0x0000000100347547 */ /* 0x000fea000b800000 */
[----:B------:R-:W2:Y:S01]  /*1660*/  S2R R2, SR_CgaCtaId ;  /* 0x0000000000027919 */ /* 0x000ea20000008800 */
[----:B------:R-:W-:-:S04]  /*1670*/  MOV R3, 0x400 ;  /* 0x0000040000037802 */ /* 0x000fc80000000f00 */
[----:B--2---:R-:W-:Y:S02]  /*1680*/  LEA R3, R2, R3, 0x18 ;  /* 0x0000000302037211 */ /* 0x004fe400078ec0ff */
[----:B------:R-:W-:-:S03]  /*1690*/  SHF.L.U32 R2, R10, 0x1f, RZ ;  /* 0x0000001f0a027819 */ /* 0x000fc600000006ff */
[----:B------:R-:W-:-:S04]  /*16a0*/  IMAD R3, R12, 0x8, R3 ;  /* 0x000000080c037824 */ /* 0x000fc800078e0203 */
[----:B------:R-:W2:Y:S02]  /*16b0*/  SYNCS.PHASECHK.TRANS64.TRYWAIT P0, [R3+URZ+0x160], R2 ;  /* 0x00016002030075a7 */ /* 0x000ea400080011ff */
[----:B--2---:R-:W-:Y:S05]  /*16c0*/  @!P0 BRA `(.L_x_20) ;  /* 0x0000005000508947 */ /* 0x004fea0003800000 */
.L_x_105:
[----:B------:R-:W-:Y:S01]  /*16d0*/  VIADD R12, R12, 0x1 ;  /* 0x000000010c0c7836 */ /* 0x000fe20000000000 */
[----:B------:R2:W-:Y:S04]  /*16e0*/  SYNCS.ARRIVE.TRANS64.A1T0 RZ, [R3+URZ+0x150], RZ ;  /* 0x000150ff03ff79a7 */ /* 0x0005e800081000ff */
[----:B------:R-:W-:-:S04]  /*16f0*/  ISETP.NE.AND P0, PT, R12, 0x2, PT ;  /* 0x000000020c00780c */ /* 0x000fc80003f05270 */
[----:B------:R-:W-:Y:S02]  /*1700*/  SEL R12, R12, RZ, P0 ;  /* 0x000000ff0c0c7207 */ /* 0x000fe40000000000 */
[----:B--2---:R-:W-:-:S04]  /*1710*/  SEL R3, RZ, 0x1, P0 ;  /* 0x00000001ff037807 */ /* 0x004fc80000000000 */
[----:B------:R-:W-:-:S07]  /*1720*/  LOP3.LUT R10, R10, R3, RZ, 0x3c, !PT ;  /* 0x000000030a0a7212 */ /* 0x000fce00078e3cff */
.L_x_19:
[----:B------:R-:W-:Y:S01]  /*1730*/  UMOV UR4, 0x400 ;  /* 0x0000040000047882 */ /* 0x000fe20000000000 */
[----:B------:R-:W-:Y:S01]  /*1740*/  SHF.L.U32 R2, R15, 0x1f, RZ ;  /* 0x0000001f0f027819 */ /* 0x000fe200000006ff */
[----:B-1----:R-:W-:Y:S01]  /*1750*/  ULEA UR4, UR37, UR4, 0x18 ;  /* 0x0000000425047291 */ /* 0x002fe2000f8ec0ff */
[----:B------:R-:W-:Y:S01]  /*1760*/  R2UR UR34, R99 ;  /* 0x00000000632272ca */ /* 0x000fe200000e0000 */
[----:B------:R-:W-:Y:S01]  /*1770*/  UISETP.GE.U32.AND UP0, UPT, UR13, 0xff, UPT ;  /* 0x000000ff0d00788c */ /* 0x000fe2000bf06070 */
[----:B------:R-:W-:Y:S01]  /*1780*/  R2UR UR10, R97 ;  /* 0x00000000610a72ca */ /* 0x000fe200000e0000 */
[----:B------:R-:W-:Y:S01]  /*1790*/  ULEA UR8, UR6, UR4, 0x3 ;  /* 0x0000000406087291 */ /* 0x000fe2000f8e18ff */
[----:B------:R-:W-:-:S08]  /*17a0*/  UMOV UR24, URZ ;  /* 0x000000ff00187c82 */ /* 0x000fd00008000000 */
[----:B------:R1:W2:Y:S01]  /*17b0*/  SYNCS.PHASECHK.TRANS64.TRYWAIT P0, [UR8+0x68], R2 ;  /* 0x00006802ff0075a7 */ /* 0x0002a20008001108 */
[----:B------:R-:W-:Y:S02]  /*17c0*/  USHF.L.U32 UR34, UR34, 0x6, URZ ;  /* 0x0000000622227899 */ /* 0x000fe400080006ff */
[----:B------:R-:W-:Y:S01]  /*17d0*/  USHF.L.U32 UR10, UR10, 0x6, URZ ;  /* 0x000000060a0a7899 */ /* 0x000fe200080006ff */
[----:B------:R-:W-:Y:S11]  /*17e0*/  BRA.U !UP0, `(.L_x_21) ;  /* 0x0000000108a47547 */ /* 0x000ff6000b800000 */
[----:B------:R-:W-:Y:S01]  /*17f0*/  UMOV UR16, URZ ;  /* 0x000000ff00107c82 */ /* 0x000fe20008000000 */
[----:B------:R-:W-:-:S05]  /*1800*/  UMOV UR17, UR6 ;  /* 0x0000000600117c82 */ /* 0x000fca0008000000 */
.L_x_26:
[----:B-1----:R-:W-:Y:S01]  /*1810*/  ULEA UR33, UR17, UR4, 0x3 ;  /* 0x0000000411217291 */ /* 0x002fe2000f8e18ff */
[----:B--2---:R-:W-:Y:S01]  /*1820*/  @!P5 MOV R3, 0x4000 ;  /* 0x000040000003d802 */ /* 0x004fe20000000f00 */
[----:B--2---:R-:W-:Y:S10]  /*1830*/  @P0 BRA `(.L_x_22) ;  /* 0x00000000000c0947 */ /* 0x004ff40003800000 */
[----:B------:R-:W-:-:S04]  /*1840*/  SHF.L.U32 R5, R15, 0x1f, RZ ;  /* 0x0000001f0f057819 */ /* 0x000fc800000006ff */
[----:B------:R-:W2:Y:S02]  /*1850*/  SYNCS.PHASECHK.TRANS64.TRYWAIT P0, [UR33+0x68], R5 ;  /* 0x00006805ff0075a7 */ /* 0x000ea40008001121 */
[----:B--2---:R-:W-:Y:S05]  /*1860*/  @!P0 BRA `(.L_x_23) ;  /* 0x0000004c00fc8947 */ /* 0x004fea0003800000 */
.L_x_22:
[----:B------:R2:W-:Y:S01]  /*1870*/  @!P5 SYNCS.ARRIVE.TRANS64 RZ, [UR33], R3 ;  /* 0x00000003ffffd9a7 */ /* 0x0005e20008000021 */
[----:B------:R-:W-:Y:S04]  /*1880*/  BSSY.RECONVERGENT B0, `(.L_x_24) ;  /* 0x0000003000007945 */ /* 0x000fe80003800200 */
[----:B------:R-:W-:Y:S05]  /*1890*/  @P4 BRA `(.L_x_25) ;  /* 0x0000000000044947 */ /* 0x000fea0003800000 */
[----:B------:R-:W-:Y:S05]  /*18a0*/  BPT.TRAP 0x1 ;  /* 0x000000040000795c */ /* 0x000fea0000300000 */
.L_x_25:
[----:B------:R-:W-:Y:S05]  /*18b0*/  BSYNC.RECONVERGENT B0 ;  /* 0x0000000000007941 */ /* 0x000fea0003800200 */
.L_x_24:
[----:B------:R-:W-:Y:S02]  /*18c0*/  UIADD3 UR6, UPT, UPT, UR17, 0x1, URZ ;  /* 0x0000000111067890 */ /* 0x000fe4000fffe0ff */
[----:B------:R-:W-:Y:S02]  /*18d0*/  UIADD3 UR26, UP1, UPT, UR22, 0x80, URZ ;  /* 0x00000080161a7890 */ /* 0x000fe4000ff3e0ff */
[----:B------:R-:W-:Y:S02]  /*18e0*/  UISETP.NE.AND UP0, UPT, UR6, 0xd, UPT ;  /* 0x0000000d0600788c */ /* 0x000fe4000bf05270 */
[----:B------:R-:W-:Y:S02]  /*18f0*/  USHF.L.U32 UR35, UR16, 0x7, URZ ;  /* 0x0000000710237899 */ /* 0x000fe400080006ff */
[----:B------:R-:W-:Y:S02]  /*1900*/  USEL UR9, URZ, 0x1, UP0 ;  /* 0x00000001ff097887 */ /* 0x000fe40008000000 */
[----:B------:R-:W-:-:S02]  /*1910*/  USEL UR6, UR6, URZ, UP0 ;  /* 0x000000ff06067287 */ /* 0x000fc40008000000 */
[----:B------:R-:W-:Y:S02]  /*1920*/  UIADD3 UR20, UP0, UPT, UR22, 0x180, URZ ;  /* 0x0000018016147890 */ /* 0x000fe4000ff1e0ff */
[----:B------:R-:W-:Y:S01]  /*1930*/  ULEA UR8, UR6, UR4, 0x3 ;  /* 0x0000000406087291 */ /* 0x000fe2000f8e18ff */
[----:B------:R-:W-:Y:S01]  /*1940*/  LOP3.LUT R15, R15, UR9, RZ, 0x3c, !PT ;  /* 0x000000090f0f7c12 */ /* 0x000fe2000f8e3cff */
[----:B------:R-:W-:Y:S02]  /*1950*/  UIADD3.X UR27, UPT, UPT, URZ, UR23, URZ, UP1, !UPT ;  /* 0x00000017ff1b7290 */ /* 0x000fe40008ffe4ff */
[----:B------:R-:W-:Y:S01]  /*1960*/  UIADD3.X UR21, UPT, UPT, URZ, UR23, URZ, UP0, !UPT ;  /* 0x00000017ff157290 */ /* 0x000fe200087fe4ff */
[----:B-1----:R-:W-:Y:S01]  /*1970*/  SHF.L.U32 R2, R15, 0x1f, RZ ;  /* 0x0000001f0f027819 */ /* 0x002fe200000006ff */
[----:B------:R-:W-:Y:S01]  /*1980*/  UMOV UR18, 0x0 ;  /* 0x0000000000127882 */ /* 0x000fe20000000000 */
[----:B------:R-:W-:Y:S01]  /*1990*/  UMOV UR19, 0x10000000 ;  /* 0x1000000000137882 */ /* 0x000fe20000000000 */
[----:B------:R-:W-:Y:S01]  /*19a0*/  UMOV UR12, UR36 ;  /* 0x00000024000c7c82 */ /* 0x000fe20008000000 */
[----:B------:R1:W1:Y:S01]  /*19b0*/  SYNCS.PHASECHK.TRANS64.TRYWAIT P0, [UR8+0x68], R2 ;  /* 0x00006802ff0075a7 */ /* 0x0002620008001108 */
[----:B------:R-:W-:Y:S01]  /*19c0*/  ULEA UR8, UR17, UR4, 0xd ;  /* 0x0000000411087291 */ /* 0x000fe2000f8e68ff */
[----:B------:R-:W-:Y:S01]  /*19d0*/  UMOV UR9, UR33 ;  /* 0x0000002100097c82 */ /* 0x000fe20008000000 */
[----:B------:R-:W-:-:S02]  /*19e0*/  UMOV UR11, UR35 ;  /* 0x00000023000b7c82 */ /* 0x000fc40008000000 */
[----:B------:R-:W-:Y:S02]  /*19f0*/  UIADD3 UR32, UPT, UPT, UR8, 0x2400, URZ ;  /* 0x0000240008207890 */ /* 0x000fe4000fffe0ff */
[----:B------:R-:W-:Y:S02]  /*1a00*/  UIADD3 UR8, UPT, UPT, UR8, 0x1c400, URZ ;  /* 0x0001c40008087890 */ /* 0x000fe4000fffe0ff */
[----:B------:R-:W-:Y:S01]  /*1a10*/  UIADD3 UR16, UPT, UPT, UR16, 0x1, URZ ;  /* 0x0000000110107890 */ /* 0x000fe2000fffe0ff */
[----:B------:R-:W-:Y:S01]  /*1a20*/  UMOV UR24, UR5 ;  /* 0x0000000500187c82 */ /* 0x000fe20008000000 */
[----:B------:R-:W-:Y:S02]  /*1a30*/  UMOV UR17, UR6 ;  /* 0x0000000600117c82 */ /* 0x000fe40008000000 */
[----:B------:R-:W-:Y:S01]  /*1a40*/  UISETP.NE.AND UP0, UPT, UR16, UR5, UPT ;  /* 0x000000051000728c */ /* 0x000fe2000bf05270 */
[----:B------:R1:W-:Y:S02]  /*1a50*/  UTMALDG.3D [UR32], [UR26], desc[UR18] ;  /* 0x000012201a0075b4 */ /* 0x0003e40008011000 */
[----:B------:R1:W-:Y:S06]  /*1a60*/  UTMALDG.3D [UR8], [UR20], desc[UR18] ;  /* 0x00001208140075b4 */ /* 0x0003ec0008011000 */
[----:B------:R-:W-:Y:S05]  /*1a70*/  BRA.U UP0, `(.L_x_26) ;  /* 0xfffffffd00647547 */ /* 0x000fea000b83ffff */
.L_x_21:
[----:B-1----:R-:W-:Y:S01]  /*1a80*/  ULEA UR8, UR6, UR4, 0x3 ;  /* 0x0000000406087291 */ /* 0x002fe2000f8e18ff */
[----:B------:R-:W-:Y:S01]  /*1a90*/  SHF.L.U32 R2, R15, 0x1f, RZ ;  /* 0x0000001f0f027819 */ /* 0x000fe200000006ff */
[----:B------:R-:W-:Y:S01]  /*1aa0*/  @!P1 SYNCS.ARRIVE.TRANS64.A1T0 RZ, [UR4+0xe8], RZ ;  /* 0x0000e8ffffff99a7 */ /* 0x000fe20008100004 */
[----:B------:R-:W-:-:S06]  /*1ab0*/  UISETP.GT.AND UP0, UPT, UR15, UR14, UPT ;  /* 0x0000000e0f00728c */ /* 0x000fcc000bf04270 */
[----:B--2---:R1:W2:Y:S03]  /*1ac0*/  SYNCS.PHASECHK.TRANS64.TRYWAIT P0, [UR8+0x68], R2 ;  /* 0x00006802ff0075a7 */ /* 0x0042a60008001108 */
[----:B------:R-:W-:Y:S05]  /*1ad0*/  BRA.U !UP0, `(.L_x_27) ;  /* 0x0000000108a87547 */ /* 0x000fea000b800000 */
[----:B------:R-:W-:Y:S01]  /*1ae0*/  UIADD3 UR21, UPT, UPT, UR7, UR24, URZ ;  /* 0x0000001807157290 */ /* 0x000fe2000fffe0ff */
[----:B------:R-:W-:-:S11]  /*1af0*/  UMOV UR25, UR6 ;  /* 0x0000000600197c82 */ /* 0x000fd60008000000 */
.L_x_32:
[----:B-1----:R-:W-:Y:S01]  /*1b00*/  ULEA UR17, UR25, UR4, 0x3 ;  /* 0x0000000419117291 */ /* 0x002fe2000f8e18ff */
[----:B--2---:R-:W-:Y:S01]  /*1b10*/  @!P5 MOV R3, 0x4000 ;  /* 0x000040000003d802 */ /* 0x004fe20000000f00 */
[----:B--2---:R-:W-:Y:S10]  /*1b20*/  @P0 BRA `(.L_x_28) ;  /* 0x00000000000c0947 */ /* 0x004ff40003800000 */
[----:B------:R-:W-:-:S04]  /*1b30*/  SHF.L.U32 R5, R15, 0x1f, RZ ;  /* 0x0000001f0f057819 */ /* 0x000fc800000006ff */
[----:B------:R-:W2:Y:S02]  /*1b40*/  SYNCS.PHASECHK.TRANS64.TRYWAIT P0, [UR17+0x68], R5 ;  /* 0x00006805ff0075a7 */ /* 0x000ea40008001111 */
[----:B--2---:R-:W-:Y:S05]  /*1b50*/  @!P0 BRA `(.L_x_29) ;  /* 0x0000004c00588947 */ /* 0x004fea0003800000 */
.L_x_28:
[----:B------:R2:W-:Y:S01]  /*1b60*/  @!P5 SYNCS.ARRIVE.TRANS64 RZ, [UR17], R3 ;  /* 0x00000003ffffd9a7 */ /* 0x0005e20008000011 */
[----:B------:R-:W-:Y:S04]  /*1b70*/  BSSY.RECONVERGENT B0, `(.L_x_30) ;  /* 0x0000003000007945 */ /* 0x000fe80003800200 */
[----:B------:R-:W-:Y:S05]  /*1b80*/  @P4 BRA `(.L_x_31) ;  /* 0x0000000000044947 */ /* 0x000fea0003800000 */
[----:B------:R-:W-:Y:S05]  /*1b90*/  BPT.TRAP 0x1 ;  /* 0x000000040000795c */ /* 0x000fea0000300000 */
.L_x_31:
[----:B------:R-:W-:Y:S05]  /*1ba0*/  BSYNC.RECONVERGENT B0 ;  /* 0x0000000000007941 */ /* 0x000fea0003800200 */
.L_x_30:
        /* <DEDUP_REMOVED lines=20> */
[----:B------:R-:W-:Y:S01]  /*1cf0*/  UIADD3 UR8, UPT, UPT, UR8, 0x1c400, URZ ;  /* 0x0001c40008087890 */ /* 0x000fe2000fffe0ff */
[----:B------:R-:W-:Y:S01]  /*1d00*/  UMOV UR9, UR17 ;  /* 0x0000001100097c82 */ /* 0x000fe20008000000 */
[----:B------:R-:W-:Y:S01]  /*1d10*/  UMOV UR11, UR19 ;  /* 0x00000013000b7c82 */ /* 0x000fe20008000000 */
[----:B------:R-:W-:Y:S01]  /*1d20*/  UIADD3 UR24, UPT, UPT, UR24, 0x1, URZ ;  /* 0x0000000118187890 */ /* 0x000fe2000fffe0ff */
[----:B------:R-:W-:-:S03]  /*1d30*/  UMOV UR25, UR6 ;  /* 0x0000000600197c82 */ /* 0x000fc60008000000 */
[----:B------:R1:W-:Y:S01]  /*1d40*/  UTMALDG.3D [UR16], [UR30], desc[UR26] ;  /* 0x00001a101e0075b4 */ /* 0x0003e20008011000 */
[----:B------:R-:W-:Y:S01]  /*1d50*/  UISETP.NE.AND UP0, UPT, UR24, UR21, UPT ;  /* 0x000000151800728c */ /* 0x000fe2000bf05270 */
[----:B------:R1:W-:Y:S08]  /*1d60*/  UTMALDG.3D [UR8], [UR28], desc[UR26] ;  /* 0x00001a081c0075b4 */ /* 0x0003f00008011000 */
[----:B------:R-:W-:Y:S05]  /*1d70*/  BRA.U UP0, `(.L_x_32) ;  /* 0xfffffffd00607547 */ /* 0x000fea000b83ffff */
.L_x_27:
[C---:B-1----:R-:W-:Y:S01]  /*1d80*/  LEA R2, R14.reuse, UR4, 0x3 ;  /* 0x000000040e027c11 */ /* 0x042fe2000f8e18ff */
[----:B------:R-:W-:Y:S01]  /*1d90*/  NOP ;  /* 0x0000000000007918 */ /* 0x000fe20000000000 */
[----:B--2---:R-:W-:Y:S02]  /*1da0*/  SHF.L.U32 R3, R13, 0x1f, RZ ;  /* 0x0000001f0d037819 */ /* 0x004fe400000006ff */
[----:B------:R-:W-:Y:S02]  /*1db0*/  LEA R4, R14, UR4, 0x4 ;  /* 0x000000040e047c11 */ /* 0x000fe4000f8e20ff */
[----:B------:R-:W1:Y:S02]  /*1dc0*/  SYNCS.PHASECHK.TRANS64.TRYWAIT P0, [R2+URZ+0xf0], R3 ;  /* 0x0000f003020075a7 */ /* 0x000e6400080011ff */
[----:B-1----:R-:W-:Y:S05]  /*1dd0*/  @!P0 BRA `(.L_x_33) ;  /* 0x0000004800d08947 */ /* 0x002fea0003800000 */
.L_x_108:
[----:B------:R-:W2:Y:S01]  /*1de0*/  LDS.128 R4, [R4+0x180] ;  /* 0x0001800004047984 */ /* 0x000ea20000000c00 */
[----:B---3--:R-:W-:Y:S01]  /*1df0*/  ISETP.GE.AND P0, PT, R40, 0x1, PT ;  /* 0x000000012800780c */ /* 0x008fe20003f06270 */
[----:B-1----:R-:W-:Y:S01]  /*1e00*/  VIADD R2, R2, 0x100 ;  /* 0x0000010002027836 */ /* 0x002fe20000000000 */
[----:B------:R-:W-:Y:S01]  /*1e10*/  @!PT LDS RZ, [RZ] ;  /* 0x00000000fffff984 */ /* 0x000fe20000000800 */
[----:B------:R-:W-:Y:S01]  /*1e20*/  @!PT LDS RZ, [RZ] ;  /* 0x00000000fffff984 */ /* 0x000fe20000000800 */
[----:B------:R-:W-:Y:S01]  /*1e30*/  @!PT LDS RZ, [RZ] ;  /* 0x00000000fffff984 */ /* 0x000fe20000000800 */
[----:B------:R-:W-:Y:S01]  /*1e40*/  @!PT LDS RZ, [RZ] ;  /* 0x00000000fffff984 */ /* 0x000fe20000000800 */
[----:B------:R1:W-:Y:S06]  /*1e50*/  MEMBAR.ALL.CTA ;  /* 0x0000000000007992 */ /* 0x0003ec0000008000 */
[----:B-1----:R-:W1:Y:S01]  /*1e60*/  FENCE.VIEW.ASYNC.S ;  /* 0x00000000000073c6 */ /* 0x002e620000000000 */
[----:B------:R-:W-:-:S04]  /*1e70*/  PRMT R2, RZ, 0x654, R2 ;  /* 0x00000654ff027816 */ /* 0x000fc80000000002 */
[----:B-1----:R1:W-:Y:S01]  /*1e80*/  SYNCS.ARRIVE.TRANS64.RED.A1T0 RZ, [R2+URZ], RZ ;  /* 0x000000ff02ff79a7 */ /* 0x0023e200081004ff */
[----:B--2---:R-:W-:-:S13]  /*1e90*/  LOP3.LUT P2, RZ, R6, 0x1, RZ, 0xc0, !PT ;  /* 0x0000000106ff7812 */ /* 0x004fda000784c0ff */
[----:B------:R-:W-:Y:S01]  /*1ea0*/  @P2 SHF.R.U32.HI R3, RZ, 0x10, R5 ;  /* 0x00000010ff032819 */ /* 0x000fe20000011605 */
[----:B------:R-:W-:Y:S01]  /*1eb0*/  VOTEU.ANY UP0, P2 ;  /* 0x0000000000ff7886 */ /* 0x000fe20001000100 */
[----:B------:R-:W-:Y:S02]  /*1ec0*/  @P2 MOV R11, R4 ;  /* 0x00000004000b2202 */ /* 0x000fe40000000f00 */
[----:B------:R-:W-:Y:S02]  /*1ed0*/  @P2 R2UR.BROADCAST UR8, R3 ;  /* 0x00000000030822ca */ /* 0x000fe400008e0000 */
[----:B------:R-:W-:-:S11]  /*1ee0*/  @P2 LOP3.LUT R8, R5, 0xffff, RZ, 0xc0, !PT ;  /* 0x0000ffff05082812 */ /* 0x000fd600078ec0ff */
[----:B------:R-:W-:Y:S01]  /*1ef0*/  @UP0 UMOV UR36, UR8 ;  /* 0x0000000800240c82 */ /* 0x000fe20008000000 */
[----:B-1----:R-:W-:Y:S05]  /*1f00*/  @!P0 BRA `(.L_x_34) ;  /* 0x0000000000b88947 */ /* 0x002fea0003800000 */
[----:B------:R-:W4:Y:S01]  /*1f10*/  LDC.64 R4, c[0x0][0xb18] ;  /* 0x0002c600ff047b82 */ /* 0x000f220000000a00 */
[----:B------:R-:W-:-:S07]  /*1f20*/  ISETP.NE.AND P3, PT, R40, 0x1, PT ;  /* 0x000000012800780c */ /* 0x000fce0003f65270 */
[----:B------:R-:W1:Y:S08]  /*1f30*/  LDC.64 R6, c[0x0][0xb10] ;  /* 0x0002c400ff067b82 */ /* 0x000e700000000a00 */
[----:B------:R-:W2:Y:S08]  /*1f40*/  LDC R16, c[0x0][0xb20] ;  /* 0x0002c800ff107b82 */ /* 0x000eb00000000800 */
[----:B------:R-:W3:Y:S01]  /*1f50*/  LDC R18, c[0x0][0xb0c] ;  /* 0x0002c300ff127b82 */ /* 0x000ee20000000800 */
[----:B----4-:R-:W-:Y:S01]  /*1f60*/  IMAD.HI.U32 R17, R0, R5, RZ ;  /* 0x0000000500117227 */ /* 0x010fe200078e00ff */
[----:B------:R-:W-:-:S03]  /*1f70*/  ISETP.NE.AND P0, PT, R4, 0x1, PT ;  /* 0x000000010400780c */ /* 0x000fc60003f05270 */
[----:B------:R-:W-:-:S03]  /*1f80*/  IMAD.HI.U32 R5, R8, R5, RZ ;  /* 0x0000000508057227 */ /* 0x000fc600078e00ff */
[----:B------:R-:W4:Y:S01]  /*1f90*/  LDC.64 R2, c[0x0][0xb28] ;  /* 0x0002ca00ff027b82 */ /* 0x000f220000000a00 */
[----:B-1----:R-:W-:-:S04]  /*1fa0*/  IMAD.HI.U32 R20, R9, R6, RZ ;  /* 0x0000000609147227 */ /* 0x002fc800078e00ff */
[----:B------:R-:W-:Y:S01]  /*1fb0*/  IMAD.HI.U32 R22, R11, R6, RZ ;  /* 0x000000060b167227 */ /* 0x000fe200078e00ff */
[----:B------:R-:W-:Y:S02]  /*1fc0*/  SHF.R.U32.HI R20, RZ, R7, R20 ;  /* 0x00000007ff147219 */ /* 0x000fe40000011614 */
[-C--:B--2---:R-:W-:Y:S02]  /*1fd0*/  SHF.R.U32.HI R17, RZ, R16.reuse, R17 ;  /* 0x00000010ff117219 */ /* 0x084fe40000011611 */
[----:B------:R-:W-:Y:S02]  /*1fe0*/  SHF.R.U32.HI R5, RZ, R16, R5 ;  /* 0x00000010ff057219 */ /* 0x000fe40000011605 */
[----:B------:R-:W-:Y:S02]  /*1ff0*/  SEL R17, R0, R17, !P0 ;  /* 0x0000001100117207 */ /* 0x000fe40004000000 */
[----:B------:R-:W-:Y:S02]  /*2000*/  SHF.R.U32.HI R22, RZ, R7, R22 ;  /* 0x00000007ff167219 */ /* 0x000fe40000011616 */
[----:B---3--:R-:W-:-:S02]  /*2010*/  ISETP.NE.AND P1, PT, R18, 0x1, PT ;  /* 0x000000011200780c */ /* 0x008fc40003f25270 */
[----:B------:R-:W-:Y:S02]  /*2020*/  SEL R5, R8, R5, !P0 ;  /* 0x0000000508057207 */ /* 0x000fe40004000000 */
[----:B------:R-:W-:Y:S02]  /*2030*/  SEL R19, R9, R20, !P1 ;  /* 0x0000001409137207 */ /* 0x000fe40004800000 */
[----:B------:R-:W-:Y:S01]  /*2040*/  SEL R7, R11, R22, !P1 ;  /* 0x000000160b077207 */ /* 0x000fe20004800000 */
[----:B----4-:R-:W-:-:S04]  /*2050*/  IMAD.HI.U32 R20, R17, R2, RZ ;  /* 0x0000000211147227 */ /* 0x010fc800078e00ff */
[----:B------:R-:W-:Y:S01]  /*2060*/  IMAD.HI.U32 R6, R19, R2, RZ ;  /* 0x0000000213067227 */ /* 0x000fe200078e00ff */
[----:B------:R-:W-:-:S04]  /*2070*/  @P3 SHF.R.U32.HI R17, RZ, R3, R20 ;  /* 0x00000003ff113219 */ /* 0x000fc80000011614 */
[----:B------:R-:W-:Y:S01]  /*2080*/  @P3 SHF.R.U32.HI R19, RZ, R3, R6 ;  /* 0x00000003ff133219 */ /* 0x000fe20000011606 */
[----:B------:R-:W-:-:S04]  /*2090*/  IMAD R17, R40, R17, RZ ;  /* 0x0000001128117224 */ /* 0x000fc800078e02ff */
[----:B------:R-:W-:Y:S01]  /*20a0*/  IMAD R6, R40, R19, RZ ;  /* 0x0000001328067224 */ /* 0x000fe200078e02ff */
[C---:B------:R-:W-:Y:S02]  /*20b0*/  ISETP.GE.AND P0, PT, R5.reuse, R17, PT ;  /* 0x000000110500720c */ /* 0x040fe40003f06270 */
[----:B------:R-:W-:Y:S02]  /*20c0*/  IADD3 R17, PT, PT, -R5, RZ, RZ ;  /* 0x000000ff05117210 */ /* 0x000fe40007ffe1ff */
[----:B------:R-:W-:Y:S01]  /*20d0*/  ISETP.GE.OR P0, PT, R7, R6, P0 ;  /* 0x000000060700720c */ /* 0x000fe20000706670 */
[----:B------:R-:W-:-:S04]  /*20e0*/  IMAD.HI.U32 R6, R5, R2, RZ ;  /* 0x0000000205067227 */ /* 0x000fc800078e00ff */
[----:B------:R-:W-:Y:S01]  /*20f0*/  IMAD R8, R4, R17, R8 ;  /* 0x0000001104087224 */ /* 0x000fe200078e0208 */
[----:B------:R-:W-:-:S04]  /*2100*/  SHF.R.U32.HI R6, RZ, R3, R6 ;  /* 0x00000003ff067219 */ /* 0x000fc80000011606 */
[----:B------:R-:W-:-:S03]  /*2110*/  SEL R6, R5, R6, !P3 ;  /* 0x0000000605067207 */ /* 0x000fc60005800000 */
[----:B------:R-:W-:-:S04]  /*2120*/  @!P0 IMAD.HI.U32 R16, R7, R2, RZ ;  /* 0x0000000207108227 */ /* 0x000fc800078e00ff */
[----:B------:R-:W-:Y:S01]  /*2130*/  IMAD.MOV R2, RZ, RZ, -R6 ;  /* 0x000000ffff027224 */ /* 0x000fe200078e0a06 */
[----:B------:R-:W-:-:S03]  /*2140*/  @!P0 SHF.R.U32.HI R16, RZ, R3, R16 ;  /* 0x00000003ff108219 */ /* 0x000fc60000011610 */
[----:B------:R-:W-:Y:S01]  /*2150*/  IMAD R2, R40, R2, R5 ;  /* 0x0000000228027224 */ /* 0x000fe200078e0205 */
[----:B------:R-:W-:-:S05]  /*2160*/  @!P0 SEL R3, R7, R16, !P3 ;  /* 0x0000001007038207 */ /* 0x000fca0005800000 */
[--C-:B------:R-:W-:Y:S02]  /*2170*/  @!P0 IMAD.IADD R6, R6, 0x1, -R3.reuse ;  /* 0x0000000106068824 */ /* 0x100fe400078e0a03 */
[----:B------:R-:W-:Y:S01]  /*2180*/  @!P0 IMAD R3, R2, R19, R3 ;  /* 0x0000001302038224 */ /* 0x000fe200078e0203 */
[----:B------:R-:W-:Y:S01]  /*2190*/  IADD3 R2, PT, PT, -R7, RZ, RZ ;  /* 0x000000ff07027210 */ /* 0x000fe20007ffe1ff */
[----:B------:R-:W-:Y:S02]  /*21a0*/  @!P0 IMAD R5, R40, R6, R7 ;  /* 0x0000000628058224 */ /* 0x000fe400078e0207 */
[----:B------:R-:W-:Y:S02]  /*21b0*/  @!P0 IMAD.MOV.U32 R7, RZ, RZ, R3 ;  /* 0x000000ffff078224 */ /* 0x000fe400078e0003 */
[----:B------:R-:W-:Y:S02]  /*21c0*/  IMAD R2, R18, R2, R11 ;  /* 0x0000000212027224 */ /* 0x000fe400078e020b */
[----:B------:R-:W-:-:S02]  /*21d0*/  IMAD R8, R5, R4, R8 ;  /* 0x0000000405087224 */ /* 0x000fc400078e0208 */
[----:B------:R-:W-:Y:S02]  /*21e0*/  IMAD R11, R7, R18, R2 ;  /* 0x00000012070b7224 */ /* 0x000fe400078e0202 */
.L_x_34:
[----:B------:R-:W1:Y:S02]  /*21f0*/  LDCU UR8, c[0x0][0xb30] ;  /* 0x00016600ff0877ac */ /* 0x000e640008000800 */
[----:B-1----:R-:W-:-:S09]  /*2200*/  UISETP.NE.AND UP0, UPT, UR8, 0x1, UPT ;  /* 0x000000010800788c */ /* 0x002fd2000bf05270 */
[----:B------:R-:W-:Y:S05]  /*2210*/  BRA.U UP0, `(.L_x_35) ;  /* 0x0000000100407547 */ /* 0x000fea000b800000 */
[----:B------:R-:W1:Y:S08]  /*2220*/  LDC.64 R4, c[0x0][0xb10] ;  /* 0x0002c400ff047b82 */ /* 0x000e700000000a00 */
[----:B------:R-:W2:Y:S08]  /*2230*/  LDC.64 R2, c[0x0][0xb18] ;  /* 0x0002c600ff027b82 */ /* 0x000eb00000000a00 */
[----:B------:R-:W3:Y:S08]  /*2240*/  LDC R6, c[0x0][0xb20] ;  /* 0x0002c800ff067b82 */ /* 0x000ef00000000800 */
[----:B------:R-:W4:Y:S01]  /*2250*/  LDC R16, c[0x0][0xb0c] ;  /* 0x0002c300ff107b82 */ /* 0x000f220000000800 */
[----:B-1----:R-:W-:-:S05]  /*2260*/  IMAD.HI.U32 R4, R11, R4, RZ ;  /* 0x000000040b047227 */ /* 0x002fca00078e00ff */
[----:B------:R-:W-:Y:S01]  /*2270*/  SHF.R.U32.HI R4, RZ, R5, R4 ;  /* 0x00000005ff047219 */ /* 0x000fe20000011604 */
[----:B--2---:R-:W-:Y:S01]  /*2280*/  IMAD.HI.U32 R3, R8, R3, RZ ;  /* 0x0000000308037227 */ /* 0x004fe200078e00ff */
[----:B------:R-:W-:-:S04]  /*2290*/  ISETP.NE.AND P0, PT, R2, 0x1, PT ;  /* 0x000000010200780c */ /* 0x000fc80003f05270 */
[----:B---3--:R-:W-:-:S04]  /*22a0*/  SHF.R.U32.HI R3, RZ, R6, R3 ;  /* 0x00000006ff037219 */ /* 0x008fc80000011603 */
[----:B------:R-:W-:Y:S02]  /*22b0*/  SEL R3, R8, R3, !P0 ;  /* 0x0000000308037207 */ /* 0x000fe40004000000 */
[----:B----4-:R-:W-:-:S04]  /*22c0*/  ISETP.NE.AND P1, PT, R16, 0x1, PT ;  /* 0x000000011000780c */ /* 0x010fc80003f25270 */
[----:B------:R-:W-:-:S05]  /*22d0*/  SEL R4, R11, R4, !P1 ;  /* 0x000000040b047207 */ /* 0x000fca0004800000 */
[----:B------:R-:W-:Y:S02]  /*22e0*/  IMAD.IADD R5, R3, 0x1, -R4 ;  /* 0x0000000103057824 */ /* 0x000fe400078e0a04 */
[----:B------:R-:W-:Y:S02]  /*22f0*/  IMAD.IADD R3, R4, 0x1, -R3 ;  /* 0x0000000104037824 */ /* 0x000fe400078e0a03 */
[----:B------:R-:W-:Y:S02]  /*2300*/  IMAD R11, R5, R16, R11 ;  /* 0x00000010050b7224 */ /* 0x000fe400078e020b */
[----:B------:R-:W-:-:S07]  /*2310*/  IMAD R8, R3, R2, R8 ;  /* 0x0000000203087224 */ /* 0x000fce00078e0208 */
.L_x_35:
[----:B------:R-:W-:Y:S01]  /*2320*/  VIADD R14, R14, 0x1 ;  /* 0x000000010e0e7836 */ /* 0x000fe20000000000 */
[----:B------:R-:W-:Y:S01]  /*2330*/  PLOP3.LUT P1, PT, PT, PT, PT, 0x80, 0x8 ;  /* 0x000000000008781c */ /* 0x000fe20003f2f070 */
[----:B------:R-:W-:Y:S02]  /*2340*/  IMAD.IADD R99, R11, 0x1, R96 ;  /* 0x000000010b637824 */ /* 0x000fe400078e0260 */
[----:B------:R-:W-:Y:S01]  /*2350*/  IMAD.IADD R97, R8, 0x1, R81 ;  /* 0x0000000108617824 */ /* 0x000fe200078e0251 */
[----:B------:R-:W-:-:S04]  /*2360*/  ISETP.NE.AND P0, PT, R14, 0x2, PT ;  /* 0x000000020e00780c */ /* 0x000fc80003f05270 */
[----:B------:R-:W-:Y:S02]  /*2370*/  SEL R2, RZ, 0x1, P0 ;  /* 0x00000001ff027807 */ /* 0x000fe40000000000 */
[----:B------:R-:W-:Y:S02]  /*2380*/  SEL R14, R14, RZ, P0 ;  /* 0x000000ff0e0e7207 */ /* 0x000fe40000000000 */
[----:B------:R-:W-:Y:S01]  /*2390*/  LOP3.LUT R13, R13, R2, RZ, 0x3c, !PT ;  /* 0x000000020d0d7212 */ /* 0x000fe200078e3cff */
[----:B------:R-:W-:Y:S06]  /*23a0*/  @P2 BRA `(.L_x_36) ;  /* 0xfffffff000a02947 */ /* 0x000fec000383ffff */
[----:B------:R-:W-:Y:S01]  /*23b0*/  UIADD3 UR4, UPT, UPT, UR4, 0x68, URZ ;  /* 0x0000006804047890 */ /* 0x000fe2000fffe0ff */
[----:B------:R-:W-:-:S03]  /*23c0*/  SHF.L.U32 R3, R15, 0x1f, RZ ;  /* 0x0000001f0f037819 */ /* 0x000fc600000006ff */
[----:B------:R-:W-:-:S09]  /*23d0*/  ULEA UR5, UR6, UR4, 0x3 ;  /* 0x0000000406057291 */ /* 0x000fd2000f8e18ff */
[----:B------:R-:W1:Y:S02]  /*23e0*/  SYNCS.PHASECHK.TRANS64.TRYWAIT P0, [UR5], R3 ;  /* 0x00000003ff0075a7 */ /* 0x000e640008001105 */
[----:B-1----:R-:W-:Y:S05]  /*23f0*/  @!P0 BRA `(.L_x_37) ;  /* 0x00000044005c8947 */ /* 0x002fea0003800000 */
.L_x_110:
[----:B------:R-:W-:-:S04]  /*2400*/  UIADD3 UR6, UPT, UPT, UR6, 0x1, URZ ;  /* 0x0000000106067890 */ /* 0x000fc8000fffe0ff */
[----:B------:R-:W-:-:S04]  /*2410*/  UISETP.NE.AND UP0, UPT, UR6, 0xd, UPT ;  /* 0x0000000d0600788c */ /* 0x000fc8000bf05270 */
[----:B------:R-:W-:Y:S02]  /*2420*/  USEL UR7, URZ, 0x1, UP0 ;  /* 0x00000001ff077887 */ /* 0x000fe40008000000 */
[----:B------:R-:W-:-:S04]  /*2430*/  USEL UR6, UR6, URZ, UP0 ;  /* 0x000000ff06067287 */ /* 0x000fc80008000000 */
[----:B------:R-:W-:Y:S01]  /*2440*/  ULEA UR5, UR6, UR4, 0x3 ;  /* 0x0000000406057291 */ /* 0x000fe2000f8e18ff */
[----:B------:R-:W-:-:S04]  /*2450*/  LOP3.LUT R2, R15, UR7, RZ, 0x3c, !PT ;  /* 0x000000070f027c12 */ /* 0x000fc8000f8e3cff */
[----:B-1----:R-:W-:-:S04]  /*2460*/  SHF.L.U32 R3, R2, 0x1f, RZ ;  /* 0x0000001f02037819 */ /* 0x002fc800000006ff */
[----:B------:R-:W1:Y:S02]  /*2470*/  SYNCS.PHASECHK.TRANS64.TRYWAIT P0, [UR5], R3 ;  /* 0x00000003ff0075a7 */ /* 0x000e640008001105 */
[----:B-1----:R-:W-:Y:S05]  /*2480*/  @!P0 BRA `(.L_x_38) ;  /* 0x0000004400508947 */ /* 0x002fea0003800000 */
.L_x_112:
        /* <DEDUP_REMOVED lines=9> */
.L_x_114:
        /* <DEDUP_REMOVED lines=9> */
.L_x_116:
        /* <DEDUP_REMOVED lines=9> */
.L_x_118:
        /* <DEDUP_REMOVED lines=9> */
.L_x_120:
        /* <DEDUP_REMOVED lines=9> */
.L_x_122:
        /* <DEDUP_REMOVED lines=9> */
.L_x_124:
        /* <DEDUP_REMOVED lines=9> */
.L_x_126:
        /* <DEDUP_REMOVED lines=9> */
.L_x_128:
        /* <DEDUP_REMOVED lines=9> */
.L_x_130:
        /* <DEDUP_REMOVED lines=9> */
.L_x_132:
[----:B------:R-:W-:-:S04]  /*2a30*/  UIADD3 UR6, UPT, UPT, UR6, 0x1, URZ ;  /* 0x0000000106067890 */ /* 0x000fc8000fffe0ff */
[----:B------:R-:W-:-:S04]  /*2a40*/  UISETP.NE.AND UP0, UPT, UR6, 0xd, UPT ;  /* 0x0000000d0600788c */ /* 0x000fc8000bf05270 */
[----:B------:R-:W-:Y:S02]  /*2a50*/  USEL UR5, URZ, 0x1, UP0 ;  /* 0x00000001ff057887 */ /* 0x000fe40008000000 */
[----:B------:R-:W-:-:S04]  /*2a60*/  USEL UR6, UR6, URZ, UP0 ;  /* 0x000000ff06067287 */ /* 0x000fc80008000000 */
[----:B------:R-:W-:Y:S01]  /*2a70*/  ULEA UR6, UR6, UR4, 0x3 ;  /* 0x0000000406067291 */ /* 0x000fe2000f8e18ff */
[----:B-1----:R-:W-:-:S04]  /*2a80*/  LOP3.LUT R3, R2, UR5, RZ, 0x3c, !PT ;  /* 0x0000000502037c12 */ /* 0x002fc8000f8e3cff */
[----:B------:R-:W-:Y:S01]  /*2a90*/  SHF.L.U32 R3, R3, 0x1f, RZ ;  /* 0x0000001f03037819 */ /* 0x000fe200000006ff */
[----:B----4-:R-:W-:-:S07]  /*2aa0*/  IMAD.U32 R0, RZ, RZ, UR6 ;  /* 0x00000006ff007e24 */ /* 0x010fce000f8e00ff */
.L_x_49:
[----:B-1----:R1:W2:Y:S02]  /*2ab0*/  SYNCS.PHASECHK.TRANS64.TRYWAIT P0, [R0+URZ], R3 ;  /* 0x00000003000075a7 */ /* 0x0022a400080011ff */
[----:B--2---:R-:W-:Y:S05]  /*2ac0*/  @!P0 NANOSLEEP.SYNCS 0x989680 ;  /* 0x009896800000895d */ /* 0x004fea0003900000 */
[----:B------:R-:W2:Y:S02]  /*2ad0*/  @!P0 SYNCS.PHASECHK.TRANS64 P0, [R0+URZ], R3 ;  /* 0x00000003000085a7 */ /* 0x000ea400080010ff */
[----:B--2---:R-:W-:Y:S05]  /*2ae0*/  @P0 EXIT ;  /* 0x000000000000094d */ /* 0x004fea0003800000 */
[----:B------:R-:W-:Y:S05]  /*2af0*/  BRA `(.L_x_49) ;  /* 0xfffffffc00ec7947 */ /* 0x000fea000383ffff */
.L_x_18:
[----:B------:R-:W-:-:S04]  /*2b00*/  UISETP.NE.AND UP1, UPT, UR37, URZ, UPT ;  /* 0x000000ff2500728c */ /* 0x000fc8000bf25270 */
[----:B------:R-:W-:-:S09]  /*2b10*/  UISETP.NE.OR UP1, UPT, UR8, 0x1, UP1 ;  /* 0x000000010800788c */ /* 0x000fd20008f25670 */
[----:B------:R-:W-:Y:S05]  /*2b20*/  BRA.U UP1, `(.L_x_50) ;  /* 0x0000000501487547 */ /* 0x000fea000b800000 */
[----:B------:R-:W-:Y:S01]  /*2b30*/  ISETP.NE.AND P2, PT, R2, RZ, PT ;  /* 0x000000ff0200720c */ /* 0x000fe20003f45270 */
[----:B------:R-:W-:Y:S01]  /*2b40*/  IMAD.MOV.U32 R12, RZ, RZ, 0x1 ;  /* 0x00000001ff0c7424 */ /* 0x000fe200078e00ff */
[----:B------:R-:W-:Y:S02]  /*2b50*/  CS2R R10, SRZ ;  /* 0x00000000000a7805 */ /* 0x000fe4000001ff00 */
[----:B------:R-:W-:Y:S01]  /*2b60*/  CS2R R8, SRZ ;  /* 0x0000000000087805 */ /* 0x000fe2000001ff00 */
[----:B------:R-:W-:Y:S01]  /*2b70*/  UMOV UR4, 0x400 ;  /* 0x0000040000047882 */ /* 0x000fe20000000000 */
[----:B------:R-:W-:Y:S01]  /*2b80*/  UMOV UR6, URZ ;  /* 0x000000ff00067c82 */ /* 0x000fe20008000000 */
[----:B------:R-:W-:-:S12]  /*2b90*/  ULEA UR37, UR37, UR4, 0x18 ;  /* 0x0000000425257291 */ /* 0x000fd8000f8ec0ff */
.L_x_54:
[----:B------:R-:W-:Y:S02]  /*2ba0*/  LEA R0, R8, UR37, 0x3 ;  /* 0x0000002508007c11 */ /* 0x000fe4000f8e18ff */
[----:B------:R-:W-:-:S03]  /*2bb0*/  SHF.L.U32 R5, R9, 0x1f, RZ ;  /* 0x0000001f09057819 */ /* 0x000fc600000006ff */
[----:B------:R-:W-:Y:S01]  /*2bc0*/  VIADD R4, R0, 0x160 ;  /* 0x0000016000047836 */ /* 0x000fe20000000000 */
[----:B------:R-:W1:Y:S02]  /*2bd0*/  SYNCS.PHASECHK.TRANS64.TRYWAIT P0, [R0+URZ+0x150], R5 ;  /* 0x00015005000075a7 */ /* 0x000e6400080011ff */
[----:B-1----:R-:W-:Y:S05]  /*2be0*/  @!P0 BRA `(.L_x_51) ;  /* 0x0000004000808947 */ /* 0x002fea0003800000 */
.L_x_133:
[----:B------:R-:W-:Y:S01]  /*2bf0*/  ULEA UR5, UR6, UR37, 0x3 ;  /* 0x0000002506057291 */ /* 0x000fe2000f8e18ff */
[----:B------:R-:W-:Y:S02]  /*2c00*/  PRMT R4, RZ, 0x654, R4 ;  /* 0x00000654ff047816 */ /* 0x000fe40000000004 */
[----:B-1----:R-:W-:Y:S01]  /*2c10*/  SHF.L.U32 R5, R12, 0x1f, RZ ;  /* 0x0000001f0c057819 */ /* 0x002fe200000006ff */
[----:B------:R-:W-:Y:S01]  /*2c20*/  UIADD3 UR4, UPT, UPT, UR5, 0xf0, URZ ;  /* 0x000000f005047890 */ /* 0x000fe2000fffe0ff */
[----:B------:R1:W-:Y:S05]  /*2c30*/  SYNCS.ARRIVE.TRANS64.RED.A1T0 RZ, [R4+URZ], RZ ;  /* 0x000000ff04ff79a7 */ /* 0x0003ea00081004ff */
[----:B------:R-:W-:Y:S01]  /*2c40*/  IMAD.U32 R7, RZ, RZ, UR4 ;  /* 0x00000004ff077e24 */ /* 0x000fe2000f8e00ff */
[----:B------:R-:W2:Y:S04]  /*2c50*/  SYNCS.PHASECHK.TRANS64.TRYWAIT P0, [UR5+0x100], R5 ;  /* 0x00010005ff0075a7 */ /* 0x000ea80008001105 */
[----:B------:R-:W-:Y:S01]  /*2c60*/  PRMT R6, R2, 0x654, R7 ;  /* 0x0000065402067816 */ /* 0x000fe20000000007 */
[----:B-1----:R-:W-:Y:S01]  /*2c70*/  @!P2 IMAD.MOV.U32 R4, RZ, RZ, 0x10 ;  /* 0x00000010ff04a424 */ /* 0x002fe200078e00ff */
[----:B--2---:R-:W-:Y:S06]  /*2c80*/  @!P0 BRA `(.L_x_52) ;  /* 0x00000040006c8947 */ /* 0x004fec0003800000 */
.L_x_135:
[----:B------:R-:W-:Y:S01]  /*2c90*/  ULEA UR4, UR6, UR37, 0x4 ;  /* 0x0000002506047291 */ /* 0x000fe2000f8e20ff */
[----:B------:R-:W-:Y:S01]  /*2ca0*/  SEL R3, R6, R3, !P2 ;  /* 0x0000000306037207 */ /* 0x000fe20005000000 */
[----:B------:R-:W-:Y:S01]  /*2cb0*/  UIADD3 UR5, UPT, UPT, UR5, 0xf0, URZ ;  /* 0x000000f005057890 */ /* 0x000fe2000fffe0ff */
[----:B-1----:R-:W-:Y:S01]  /*2cc0*/  LEA R0, R11, UR37, 0x3 ;  /* 0x000000250b007c11 */ /* 0x002fe2000f8e18ff */
[----:B------:R-:W-:Y:S01]  /*2cd0*/  UIADD3 UR4, UPT, UPT, UR4, 0x180, URZ ;  /* 0x0000018004047890 */ /* 0x000fe2000fffe0ff */
[----:B------:R-:W-:Y:S01]  /*2ce0*/  SHF.L.U32 R5, R10, 0x1f, RZ ;  /* 0x0000001f0a057819 */ /* 0x000fe200000006ff */
[----:B------:R1:W-:Y:S01]  /*2cf0*/  @!P2 SYNCS.ARRIVE.TRANS64.RED RZ, [R3+URZ], R4 ;  /* 0x0000000403ffa9a7 */ /* 0x0003e200080004ff */
[----:B------:R-:W-:Y:S01]  /*2d00*/  UIADD3 UR6, UPT, UPT, UR6, 0x1, URZ ;  /* 0x0000000106067890 */ /* 0x000fe2000fffe0ff */
[----:B------:R-:W-:-:S03]  /*2d10*/  VIADD R8, R8, 0x1 ;  /* 0x0000000108087836 */ /* 0x000fc60000000000 */
[----:B------:R-:W-:Y:S02]  /*2d20*/  UISETP.NE.AND UP0, UPT, UR6, 0x2, UPT ;  /* 0x000000020600788c */ /* 0x000fe4000bf05270 */
[----:B------:R-:W-:Y:S06]  /*2d30*/  UGETNEXTWORKID.BROADCAST [UR4], [UR5] ;  /* 0x00000000040073ca */ /* 0x000fec0008000100 */
[----:B------:R-:W-:Y:S01]  /*2d40*/  USEL UR4, URZ, 0x1, UP0 ;  /* 0x00000001ff047887 */ /* 0x000fe20008000000 */
[----:B------:R-:W-:Y:S01]  /*2d50*/  ISETP.NE.AND P0, PT, R8, 0x2, PT ;  /* 0x000000020800780c */ /* 0x000fe20003f05270 */
[----:B------:R-:W-:Y:S01]  /*2d60*/  USEL UR6, UR6, URZ, UP0 ;  /* 0x000000ff06067287 */ /* 0x000fe20008000000 */
[----:B------:R-:W2:Y:S03]  /*2d70*/  SYNCS.PHASECHK.TRANS64.TRYWAIT P1, [R0+URZ+0xf0], R5 ;  /* 0x0000f005000075a7 */ /* 0x000ea600080211ff */
[----:B------:R-:W-:Y:S01]  /*2d80*/  LOP3.LUT R12, R12, UR4, RZ, 0x3c, !PT ;  /* 0x000000040c0c7c12 */ /* 0x000fe2000f8e3cff */
[----:B-12---:R-:W-:Y:S07]  /*2d90*/  @!P1 BRA `(.L_x_53) ;  /* 0x0000004000409947 */ /* 0x006fee0003800000 */
.L_x_136:
[C---:B------:R-:W-:Y:S01]  /*2da0*/  LEA R4, R11.reuse, UR37, 0x4 ;  /* 0x000000250b047c11 */ /* 0x040fe2000f8e20ff */
[----:B-1----:R-:W-:Y:S01]  /*2db0*/  VIADD R0, R0, 0x100 ;  /* 0x0000010000007836 */ /* 0x002fe20000000000 */
[----:B------:R-:W-:Y:S01]  /*2dc0*/  SEL R8, R8, RZ, P0 ;  /* 0x000000ff08087207 */ /* 0x000fe20000000000 */
[----:B------:R-:W-:-:S03]  /*2dd0*/  VIADD R11, R11, 0x1 ;  /* 0x000000010b0b7836 */ /* 0x000fc60000000000 */
[----:B------:R-:W1:Y:S01]  /*2de0*/  LDS.128 R4, [R4+0x180] ;  /* 0x0001800004047984 */ /* 0x000e620000000c00 */
[----:B------:R-:W-:Y:S02]  /*2df0*/  PRMT R0, RZ, 0x654, R0 ;  /* 0x00000654ff007816 */ /* 0x000fe40000000000 */
[C---:B------:R-:W-:Y:S01]  /*2e00*/  ISETP.NE.AND P1, PT, R11.reuse, 0x2, PT ;  /* 0x000000020b00780c */ /* 0x040fe20003f25270 */
[----:B------:R-:W-:Y:S01]  /*2e10*/  @!PT LDS RZ, [RZ] ;  /* 0x00000000fffff984 */ /* 0x000fe20000000800 */
[----:B------:R-:W-:Y:S01]  /*2e20*/  @!PT LDS RZ, [RZ] ;  /* 0x00000000fffff984 */ /* 0x000fe20000000800 */
[----:B------:R-:W-:Y:S01]  /*2e30*/  @!PT LDS RZ, [RZ] ;  /* 0x00000000fffff984 */ /* 0x000fe20000000800 */
[----:B------:R-:W-:Y:S01]  /*2e40*/  @!PT LDS RZ, [RZ] ;  /* 0x00000000fffff984 */ /* 0x000fe20000000800 */
[----:B------:R2:W-:Y:S06]  /*2e50*/  MEMBAR.ALL.CTA ;  /* 0x0000000000007992 */ /* 0x0005ec0000008000 */
[----:B--2---:R-:W2:Y:S01]  /*2e60*/  FENCE.VIEW.ASYNC.S ;  /* 0x00000000000073c6 */ /* 0x004ea20000000000 */
[----:B------:R-:W-:Y:S01]  /*2e70*/  SEL R11, R11, RZ, P1 ;  /* 0x000000ff0b0b7207 */ /* 0x000fe20000800000 */
[----:B--2---:R2:W-:Y:S01]  /*2e80*/  SYNCS.ARRIVE.TRANS64.RED.A1T0 RZ, [R0+URZ], RZ ;  /* 0x000000ff00ff79a7 */ /* 0x0045e200081004ff */
[----:B-1----:R-:W-:-:S02]  /*2e90*/  LOP3.LUT P3, RZ, R6, 0x1, RZ, 0xc0, !PT ;  /* 0x0000000106ff7812 */ /* 0x002fc4000786c0ff */
[----:B------:R-:W-:-:S04]  /*2ea0*/  SEL R5, RZ, 0x1, P1 ;  /* 0x00000001ff057807 */ /* 0x000fc80000800000 */
[----:B------:R-:W-:Y:S02]  /*2eb0*/  LOP3.LUT R10, R10, R5, RZ, 0x3c, !PT ;  /* 0x000000050a0a7212 */ /* 0x000fe400078e3cff */
[----:B--2---:R-:W-:-:S04]  /*2ec0*/  SEL R0, RZ, 0x1, P0 ;  /* 0x00000001ff007807 */ /* 0x004fc80000000000 */
[----:B------:R-:W-:Y:S01]  /*2ed0*/  LOP3.LUT R9, R9, R0, RZ, 0x3c, !PT ;  /* 0x0000000009097212 */ /* 0x000fe200078e3cff */
[----:B------:R-:W-:Y:S06]  /*2ee0*/  @P3 BRA `(.L_x_54) ;  /* 0xfffffffc002c3947 */ /* 0x000fec000383ffff */
[----:B------:R-:W-:Y:S01]  /*2ef0*/  ULEA UR5, UR6, UR37, 0x3 ;  /* 0x0000002506057291 */ /* 0x000fe2000f8e18ff */
[----:B------:R-:W-:-:S08]  /*2f00*/  SHF.L.U32 R3, R12, 0x1f, RZ ;  /* 0x0000001f0c037819 */ /* 0x000fd000000006ff */
[----:B------:R-:W1:Y:S02]  /*2f10*/  SYNCS.PHASECHK.TRANS64 P0, [UR5+0x100], R3 ;  /* 0x00010003ff0075a7 */ /* 0x000e640008001005 */
[----:B-1----:R-:W-:Y:S05]  /*2f20*/  @P0 BRA `(.L_x_55) ;  /* 0x0000000000080947 */ /* 0x002fea0003800000 */
[----:B------:R-:W1:Y:S02]  /*2f30*/  SYNCS.PHASECHK.TRANS64.TRYWAIT P0, [UR5+0x100], R3 ;  /* 0x00010003ff0075a7 */ /* 0x000e640008001105 */
[----:B-1----:R-:W-:Y:S05]  /*2f40*/  @!P0 BRA `(.L_x_56) ;  /* 0x0000003c00e88947 */ /* 0x002fea0003800000 */
.L_x_55:
[----:B------:R-:W-:-:S04]  /*2f50*/  UIADD3 UR4, UPT, UPT, UR6, 0x1, URZ ;  /* 0x0000000106047890 */ /* 0x000fc8000fffe0ff */
[----:B------:R-:W-:-:S04]  /*2f60*/  UISETP.NE.AND UP0, UPT, UR4, 0x2, UPT ;  /* 0x000000020400788c */ /* 0x000fc8000bf05270 */
[----:B------:R-:W-:Y:S02]  /*2f70*/  USEL UR7, URZ, 0x1, UP0 ;  /* 0x00000001ff077887 */ /* 0x000fe40008000000 */
[----:B------:R-:W-:-:S04]  /*2f80*/  USEL UR4, UR4, URZ, UP0 ;  /* 0x000000ff04047287 */ /* 0x000fc80008000000 */
[----:B------:R-:W-:Y:S01]  /*2f90*/  ULEA UR4, UR4, UR37, 0x3 ;  /* 0x0000002504047291 */ /* 0x000fe2000f8e18ff */
[----:B-1----:R-:W-:-:S04]  /*2fa0*/  LOP3.LUT R3, R12, UR7, RZ, 0x3c, !PT ;  /* 0x000000070c037c12 */ /* 0x002fc8000f8e3cff */
[----:B------:R-:W-:-:S04]  /*2fb0*/  SHF.L.U32 R0, R3, 0x1f, RZ ;  /* 0x0000001f03007819 */ /* 0x000fc800000006ff */
[----:B------:R-:W1:Y:S02]  /*2fc0*/  SYNCS.PHASECHK.TRANS64 P0, [UR4+0x100], R0 ;  /* 0x00010000ff0075a7 */ /* 0x000e640008001004 */
[----:B-1----:R-:W-:Y:S05]  /*2fd0*/  @P0 EXIT ;  /* 0x000000000000094d */ /* 0x002fea0003800000 */
[----:B------:R-:W-:Y:S02]  /*2fe0*/  SHF.L.U32 R3, R3, 0x1f, RZ ;  /* 0x0000001f03037819 */ /* 0x000fe400000006ff */
[----:B------:R-:W-:-:S07]  /*2ff0*/  MOV R0, UR4 ;  /* 0x0000000400007c02 */ /* 0x000fce0008000f00 */
.L_x_57:
[----:B-1----:R1:W2:Y:S02]  /*3000*/  SYNCS.PHASECHK.TRANS64.TRYWAIT P0, [R0+URZ+0x100], R3 ;  /* 0x00010003000075a7 */ /* 0x0022a400080011ff */
[----:B--2---:R-:W-:Y:S05]  /*3010*/  @!P0 NANOSLEEP.SYNCS 0x989680 ;  /* 0x009896800000895d */ /* 0x004fea0003900000 */
[----:B------:R-:W2:Y:S02]  /*3020*/  @!P0 SYNCS.PHASECHK.TRANS64 P0, [R0+URZ+0x100], R3 ;  /* 0x00010003000085a7 */ /* 0x000ea400080010ff */
[----:B--2---:R-:W-:Y:S05]  /*3030*/  @P0 EXIT ;  /* 0x000000000000094d */ /* 0x004fea0003800000 */
[----:B------:R-:W-:Y:S05]  /*3040*/  BRA `(.L_x_57) ;  /* 0xfffffffc00ec7947 */ /* 0x000fea000383ffff */
.L_x_50:
[----:B------:R-:W-:-:S09]  /*3050*/  UISETP.NE.AND UP1, UPT, UR8, URZ, UPT ;  /* 0x000000ff0800728c */ /* 0x000fd2000bf25270 */
[----:B------:R-:W-:Y:S05]  /*3060*/  BRA.U UP1, `(.L_x_58) ;  /* 0x0000000d01c47547 */ /* 0x000fea000b800000 */
[----:B------:R-:W-:Y:S01]  /*3070*/  UMOV UR4, 0x40 ;  /* 0x0000004000047882 */ /* 0x000fe20000000000 */
[----:B------:R-:W-:Y:S01]  /*3080*/  NOP ;  /* 0x0000000000007918 */ /* 0x000fe20000000000 */
[----:B------:R-:W-:Y:S01]  /*3090*/  ULEA UR4, UR37, UR4, 0x18 ;  /* 0x0000000425047291 */ /* 0x000fe2000f8ec0ff */
[----:B------:R-:W-:Y:S02]  /*30a0*/  UMOV UR5, 0x400 ;  /* 0x0000040000057882 */ /* 0x000fe40000000000 */
[----:B------:R-:W-:-:S06]  /*30b0*/  ULEA UR37, UR37, UR5, 0x18 ;  /* 0x0000000525257291 */ /* 0x000fcc000f8ec0ff */
[----:B------:R-:W1:Y:S02]  /*30c0*/  LDS.U8 R0, [UR4+0x1c] ;  /* 0x00001c04ff007984 */ /* 0x000e640008000000 */
[----:B-1----:R-:W-:-:S13]  /*30d0*/  ISETP.NE.AND P0, PT, R0, RZ, PT ;  /* 0x000000ff0000720c */ /* 0x002fda0003f05270 */
[----:B------:R-:W-:Y:S05]  /*30e0*/  @P0 BRA `(.L_x_59) ;  /* 0x0000000000580947 */ /* 0x000fea0003800000 */
[----:B------:R-:W-:-:S13]  /*30f0*/  ELECT P0, URZ, PT ;  /* 0x0000000000ff782f */ /* 0x000fda0003800000 */
[----:B------:R-:W-:Y:S05]  /*3100*/  @!P0 BRA `(.L_x_60) ;  /* 0x0000000000608947 */ /* 0x000fea0003800000 */
[----:B------:R-:W-:Y:S01]  /*3110*/  UMOV UR5, 0x10 ;  /* 0x0000001000057882 */ /* 0x000fe20000000000 */
[----:B------:R-:W-:Y:S01]  /*3120*/  HFMA2 R0, -RZ, RZ, 0, 5.9604644775390625e-08 ;  /* 0x00000001ff007431 */ /* 0x000fe200000001ff */
[----:B------:R-:W-:-:S03]  /*3130*/  MOV R2, 0xffff ;  /* 0x0000ffff00027802 */ /* 0x000fc60000000f00 */
[----:B------:R-:W-:Y:S04]  /*3140*/  DEPBAR.LE SB1, 0x36 ;  /* 0x00009d800000791a */ /* 0x000fe80000000000 */
[----:B------:R-:W1:Y:S02]  /*3150*/  UTCATOMSWS.FIND_AND_SET.ALIGN UP0, UR5, UR5 ;  /* 0x00000005000575e3 */ /* 0x000e640008000800 */
[----:B-1----:R-:W-:Y:S01]  /*3160*/  MOV R3, UR5 ;  /* 0x0000000500037c02 */ /* 0x002fe20008000f00 */
[----:B------:R-:W-:Y:S06]  /*3170*/  BRA.U UP0, `(.L_x_61) ;  /* 0x0000000100187547 */ /* 0x000fec000b800000 */
.L_x_62:
[----:B------:R-:W-:Y:S05]  /*3180*/  NANOSLEEP 0x64 ;  /* 0x000000640000795d */ /* 0x000fea0003800000 */
[----:B------:R-:W-:-:S05]  /*3190*/  UMOV UR5, 0x10 ;  /* 0x0000001000057882 */ /* 0x000fca0000000000 */
[----:B------:R-:W-:Y:S04]  /*31a0*/  DEPBAR.LE SB1, 0x36 ;  /* 0x00009d800000791a */ /* 0x000fe80000000000 */
[----:B------:R-:W1:Y:S02]  /*31b0*/  UTCATOMSWS.FIND_AND_SET.ALIGN UP0, UR5, UR5 ;  /* 0x00000005000575e3 */ /* 0x000e640008000800 */
[----:B-1----:R-:W-:Y:S01]  /*31c0*/  MOV R3, UR5 ;  /* 0x0000000500037c02 */ /* 0x002fe20008000f00 */
[----:B------:R-:W-:Y:S05]  /*31d0*/  BRA.U !UP0, `(.L_x_62) ;  /* 0xfffffffd08e87547 */ /* 0x000fea000b83ffff */
.L_x_61:
[-C--:B------:R-:W-:Y:S02]  /*31e0*/  SHF.L.U32 R2, R2, R3.reuse, RZ ;  /* 0x0000000302027219 */ /* 0x080fe400000006ff */
[----:B------:R-:W-:Y:S01]  /*31f0*/  SHF.L.U32 R0, R0, R3, RZ ;  /* 0x0000000300007219 */ /* 0x000fe200000006ff */
[----:B------:R-:W-:Y:S02]  /*3200*/  IMAD.SHL.U32 R3, R3, 0x20, RZ ;  /* 0x0000002003037824 */ /* 0x000fe400078e00ff */
[----:B------:R1:W-:Y:S04]  /*3210*/  ATOMS.OR RZ, [UR4+0x14], R2 ;  /* 0x00001402ffff798c */ /* 0x0003e8000b000004 */
[----:B------:R1:W-:Y:S04]  /*3220*/  ATOMS.OR RZ, [UR4+0x18], R0 ;  /* 0x00001800ffff798c */ /* 0x0003e8000b000004 */
[----:B------:R1:W-:Y:S01]  /*3230*/  STS [UR37+0x1a0], R3 ;  /* 0x0001a003ff007988 */ /* 0x0003e20008000825 */
[----:B------:R-:W-:Y:S05]  /*3240*/  BRA `(.L_x_60) ;  /* 0x0000000000107947 */ /* 0x000fea0003800000 */
.L_x_59:
[----:B------:R-:W-:Y:S02]  /*3250*/  MOV R0, 0xffffffff ;  /* 0xffffffff00007802 */ /* 0x000fe40000000f00 */
[----:B------:R-:W-:-:S03]  /*3260*/  MOV R2, 0x3290 ;  /* 0x0000329000027802 */ /* 0x000fc60000000f00 */
[----:B------:R1:W-:Y:S04]  /*3270*/  STS [UR37+0x1a0], R0 ;  /* 0x0001a000ff007988 */ /* 0x0003e80008000825 */
[----:B-1-3-5:R-:W-:Y:S05]  /*3280*/  CALL.REL.NOINC `($__internal_1_$__cuda_sm10x_tcgen05_guardrail_trap_phase_invalid_during_alloc) ;  /* 0x0000004000647944 */ /* 0x02afea0003c00000 */
.L_x_60:
[----:B------:R-:W-:Y:S05]  /*3290*/  WARPSYNC.ALL ;  /* 0x0000000000007948 */ /* 0x000fea0003800000 */
[----:B------:R-:W2:Y:S01]  /*32a0*/  S2UR UR5, SR_CgaCtaId ;  /* 0x00000000000579c3 */ /* 0x000ea20000008800 */
[----:B------:R-:W-:Y:S01]  /*32b0*/  UMOV UR4, 0x400 ;  /* 0x0000040000047882 */ /* 0x000fe20000000000 */
[----:B------:R-:W-:-:S06]  /*32c0*/  NOP ;  /* 0x0000000000007918 */ /* 0x000fcc0000000000 */
[----:B------:R-:W-:Y:S06]  /*32d0*/  BAR.ARV 0x6, 0xa0 ;  /* 0x0182800000007b1d */ /* 0x000fec0000002000 */
[----:B------:R-:W4:Y:S01]  /*32e0*/  LDCU UR7, c[0x0][0x38c] ;  /* 0x00007180ff0777ac */ /* 0x000f220008000800 */
[----:B------:R-:W-:Y:S01]  /*32f0*/  IMAD.MOV.U32 R11, RZ, RZ, 0x1 ;  /* 0x00000001ff0b7424 */ /* 0x000fe200078e00ff */
[----:B------:R-:W-:Y:S01]  /*3300*/  CS2R R8, SRZ ;  /* 0x0000000000087805 */ /* 0x000fe2000001ff00 */
[----:B------:R-:W-:Y:S01]  /*3310*/  IMAD.MOV.U32 R10, RZ, RZ, RZ ;  /* 0x000000ffff0a7224 */ /* 0x000fe200078e00ff */
[----:B------:R-:W3:Y:S01]  /*3320*/  LDCU UR6, c[0x0][0x38c] ;  /* 0x00007180ff0677ac */ /* 0x000ee20008000800 */
[----:B------:R-:W-:Y:S01]  /*3330*/  UMOV UR13, URZ ;  /* 0x000000ff000d7c82 */ /* 0x000fe20008000000 */
[----:B------:R-:W-:Y:S01]  /*3340*/  UMOV UR12, URZ ;  /* 0x000000ff000c7c82 */ /* 0x000fe20008000000 */
[----:B--2---:R-:W-:Y:S01]  /*3350*/  ULEA UR5, UR5, UR4, 0x18 ;  /* 0x0000000405057291 */ /* 0x004fe2000f8ec0ff */
[----:B------:R-:W-:Y:S01]  /*3360*/  UMOV UR24, 0x0 ;  /* 0x0000000000187882 */ /* 0x000fe20000000000 */
[----:B------:R-:W-:-:S02]  /*3370*/  UMOV UR25, 0x41184a0 ;  /* 0x041184a000197882 */ /* 0x000fc40000000000 */
[----:B------:R-:W-:Y:S02]  /*3380*/  UIADD3 UR15, UPT, UPT, UR5, 0x2400, URZ ;  /* 0x00002400050f7890 */ /* 0x000fe4000fffe0ff */
[----:B------:R-:W-:Y:S02]  /*3390*/  UIADD3 UR14, UPT, UPT, UR5, 0x1c400, URZ ;  /* 0x0001c400050e7890 */ /* 0x000fe4000fffe0ff */
[----:B----4-:R-:W-:Y:S01]  /*33a0*/  UIADD3 UR7, UPT, UPT, UR7, 0x7f, URZ ;  /* 0x0000007f07077890 */ /* 0x010fe2000fffe0ff */
[----:B-1----:R-:W1:Y:S01]  /*33b0*/  LDS R0, [UR5+0x1a0] ;  /* 0x0001a005ff007984 */ /* 0x002e620008000800 */
[----:B------:R-:W-:Y:S02]  /*33c0*/  USHF.R.U32.HI UR15, URZ, 0x4, UR15 ;  /* 0x00000004ff0f7899 */ /* 0x000fe4000801160f */
[----:B------:R-:W-:Y:S02]  /*33d0*/  USHF.R.S32.HI UR4, URZ, 0x1f, UR7 ;  /* 0x0000001fff047899 */ /* 0x000fe40008011407 */
[----:B------:R-:W-:-:S02]  /*33e0*/  USHF.R.U32.HI UR14, URZ, 0x4, UR14 ;  /* 0x00000004ff0e7899 */ /* 0x000fc4000801160e */
[----:B------:R-:W-:Y:S01]  /*33f0*/  ULEA.HI UR4, UR4, UR7, URZ, 0x7 ;  /* 0x0000000704047291 */ /* 0x000fe2000f8f38ff */
[----:B------:R-:W-:Y:S01]  /*3400*/  UMOV UR22, 0x0 ;  /* 0x0000000000167882 */ /* 0x000fe20000000000 */
[----:B------:R-:W-:Y:S02]  /*3410*/  UMOV UR23, 0x41184a0 ;  /* 0x041184a000177882 */ /* 0x000fe40000000000 */
[----:B------:R-:W-:Y:S02]  /*3420*/  USHF.R.S32.HI UR4, URZ, 0x7, UR4 ;  /* 0x00000007ff047899 */ /* 0x000fe40008011404 */
[----:B------:R-:W-:Y:S02]  /*3430*/  ULOP3.LUT UR15, UR15, 0x3fff, URZ, 0xc0, !UPT ;  /* 0x00003fff0f0f7892 */ /* 0x000fe4000f8ec0ff */
[----:B------:R-:W-:Y:S02]  /*3440*/  UISETP.LT.AND UP0, UPT, UR4, 0x1, UPT ;  /* 0x000000010400788c */ /* 0x000fe4000bf01270 */
[----:B------:R-:W-:-:S02]  /*3450*/  ULOP3.LUT UR14, UR14, 0x3fff, URZ, 0xc0, !UPT ;  /* 0x00003fff0e0e7892 */ /* 0x000fc4000f8ec0ff */
[----:B------:R-:W-:Y:S02]  /*3460*/  USEL UR9, UR4, 0x1, !UP0 ;  /* 0x0000000104097887 */ /* 0x000fe4000c000000 */
[----:B---3--:R-:W-:Y:S02]  /*3470*/  UISETP.GE.AND UP3, UPT, UR6, 0x1, UPT ;  /* 0x000000010600788c */ /* 0x008fe4000bf66270 */
[----:B------:R-:W-:Y:S01]  /*3480*/  UIADD3 UR9, UPT, UPT, -UR9, URZ, URZ ;  /* 0x000000ff09097290 */ /* 0x000fe2000fffe1ff */
[----:B------:R-:W-:Y:S01]  /*3490*/  UMOV UR20, 0x0 ;  /* 0x0000000000147882 */ /* 0x000fe20000000000 */
[----:B------:R-:W-:Y:S01]  /*34a0*/  UMOV UR21, 0x41184a0 ;  /* 0x041184a000157882 */ /* 0x000fe20000000000 */
[----:B------:R-:W-:Y:S01]  /*34b0*/  UMOV UR18, 0x0 ;  /* 0x0000000000127882 */ /* 0x000fe20000000000 */
[----:B------:R-:W-:Y:S01]  /*34c0*/  UMOV UR19, 0x41184a0 ;  /* 0x041184a000137882 */ /* 0x000fe20000000000 */
[----:B-1----:R-:W-:-:S15]  /*34d0*/  R2UR UR16, R0 ;  /* 0x00000000001072ca */ /* 0x002fde00000e0000 */
.L_x_69:
[----:B------:R-:W-:Y:S02]  /*34e0*/  LEA R0, R10, UR5, 0x3 ;  /* 0x000000050a007c11 */ /* 0x000fe4000f8e18ff */
[----:B------:R-:W-:Y:S02]  /*34f0*/  SHF.L.U32 R5, R9, 0x1f, RZ ;  /* 0x0000001f09057819 */ /* 0x000fe400000006ff */
[----:B------:R-:W-:Y:S01]  /*3500*/  PLOP3.LUT P0, PT, PT, PT, UP3, 0x80, 0x8 ;  /* 0x000000000008781c */ /* 0x000fe20003f0f038 */
[----:B------:R-:W-:Y:S01]  /*3510*/  VIADD R3, R0, 0x100 ;  /* 0x0000010000037836 */ /* 0x000fe20000000000 */
[----:B-1----:R-:W1:Y:S02]  /*3520*/  SYNCS.PHASECHK.TRANS64.TRYWAIT P1, [R0+URZ+0xf0], R5 ;  /* 0x0000f005000075a7 */ /* 0x002e6400080211ff */
[----:B-1-3--:R-:W-:Y:S09]  /*3530*/  @!P1 BRA `(.L_x_63) ;  /* 0x0000003800849947 */ /* 0x00aff20003800000 */
.L_x_138:
[----:B------:R-:W-:Y:S01]  /*3540*/  LEA R4, R10, UR5, 0x4 ;  /* 0x000000050a047c11 */ /* 0x000fe2000f8e20ff */
[----:B------:R-:W-:Y:S01]  /*3550*/  @UP3 ULEA UR6, UR12, UR5, 0x3 ;  /* 0x000000050c063291 */ /* 0x000fe2000f8e18ff */
[----:B------:R-:W-:Y:S01]  /*3560*/  PLOP3.LUT P2, PT, PT, PT, PT, 0x80, 0x8 ;  /* 0x000000000008781c */ /* 0x000fe20003f4f070 */
[----:B------:R-:W-:Y:S01]  /*3570*/  ULEA UR7, UR13, UR5, 0x3 ;  /* 0x000000050d077291 */ /* 0x000fe2000f8e18ff */
[----:B------:R-:W-:Y:S02]  /*3580*/  PRMT R3, RZ, 0x654, R3 ;  /* 0x00000654ff037816 */ /* 0x000fe40000000003 */
[----:B-1----:R-:W1:Y:S01]  /*3590*/  LDS.128 R4, [R4+0x180] ;  /* 0x0001800004047984 */ /* 0x002e620000000c00 */
[----:B------:R-:W-:Y:S02]  /*35a0*/  @P0 SHF.L.U32 R2, R8, 0x1f, RZ ;  /* 0x0000001f08020819 */ /* 0x000fe400000006ff */
[----:B------:R-:W-:Y:S01]  /*35b0*/  SHF.L.U32 R0, R11, 0x1f, RZ ;  /* 0x0000001f0b007819 */ /* 0x000fe200000006ff */
[----:B------:R-:W-:Y:S01]  /*35c0*/  @!PT LDS RZ, [RZ] ;  /* 0x00000000fffff984 */ /* 0x000fe20000000800 */
[----:B------:R-:W-:Y:S01]  /*35d0*/  @!PT LDS RZ, [RZ] ;  /* 0x00000000fffff984 */ /* 0x000fe20000000800 */
[----:B------:R-:W-:Y:S01]  /*35e0*/  @!PT LDS RZ, [RZ] ;  /* 0x00000000fffff984 */ /* 0x000fe20000000800 */
[----:B------:R-:W-:Y:S01]  /*35f0*/  @!PT LDS RZ, [RZ] ;  /* 0x00000000fffff984 */ /* 0x000fe20000000800 */
[----:B------:R2:W-:Y:S06]  /*3600*/  MEMBAR.ALL.CTA ;  /* 0x0000000000007992 */ /* 0x0005ec0000008000 */
[----:B--2---:R-:W2:Y:S02]  /*3610*/  FENCE.VIEW.ASYNC.S ;  /* 0x00000000000073c6 */ /* 0x004ea40000000000 */
[----:B--2---:R2:W-:Y:S01]  /*3620*/  SYNCS.ARRIVE.TRANS64.RED.A1T0 RZ, [R3+URZ], RZ ;  /* 0x000000ff03ff79a7 */ /* 0x0045e200081004ff */
[----:B------:R2:W3:Y:S01]  /*3630*/  @P0 SYNCS.PHASECHK.TRANS64.TRYWAIT P2, [UR6], R2 ;  /* 0x00000002ff0005a7 */ /* 0x0004e20008041106 */
[----:B------:R-:W-:Y:S01]  /*3640*/  ULEA.HI UR6, UR13, UR13, URZ, 0x1 ;  /* 0x0000000d0d067291 */ /* 0x000fe2000f8f08ff */
[----:B-1----:R-:W-:-:S03]  /*3650*/  LOP3.LUT P1, RZ, R6, 0x1, RZ, 0xc0, !PT ;  /* 0x0000000106ff7812 */ /* 0x002fc6000782c0ff */
[----:B------:R-:W-:Y:S02]  /*3660*/  USHF.L.U32 UR8, UR6, 0x5, URZ ;  /* 0x0000000506087899 */ /* 0x000fe400080006ff */
[----:B------:R-:W-:Y:S02]  /*3670*/  ULOP3.LUT UR6, UR6, 0xffe, URZ, 0xc0, !UPT ;  /* 0x00000ffe06067892 */ /* 0x000fe4000f8ec0ff */
[----:B------:R-:W-:Y:S02]  /*3680*/  ULOP3.LUT UR8, UR8, 0xffffffc0, URZ, 0xc0, !UPT ;  /* 0xffffffc008087892 */ /* 0x000fe4000f8ec0ff */
[----:B------:R-:W-:Y:S02]  /*3690*/  UIADD3 UR6, UPT, UPT, -UR6, UR13, URZ ;  /* 0x0000000d06067290 */ /* 0x000fe4000fffe1ff */
[----:B------:R-:W-:Y:S01]  /*36a0*/  UIADD3 UR8, UPT, UPT, UR16, UR8, URZ ;  /* 0x0000000810087290 */ /* 0x000fe2000fffe0ff */
[----:B------:R-:W1:Y:S03]  /*36b0*/  SYNCS.PHASECHK.TRANS64.TRYWAIT P0, [UR7+0x130], R0 ;  /* 0x00013000ff0075a7 */ /* 0x000e660008001107 */
[----:B------:R-:W-:Y:S01]  /*36c0*/  ULEA UR8, UR6, UR8, 0x14 ;  /* 0x0000000806087291 */ /* 0x000fe2000f8ea0ff */
[----:B-123--:R-:W-:Y:S11]  /*36d0*/  @!P0 BRA `(.L_x_64) ;  /* 0x0000003800308947 */ /* 0x00eff60003800000 */
.L_x_140:
[----:B------:R-:W-:Y:S01]  /*36e0*/  IADD3 R10, PT, PT, R10, 0x1, RZ ;  /* 0x000000010a0a7810 */ /* 0x000fe20007ffe0ff */
[----:B------:R-:W-:Y:S06]  /*36f0*/  BRA.U !UP3, `(.L_x_65) ;  /* 0x000000010bc07547 */ /* 0x000fec000b800000 */
[----:B------:R-:W-:Y:S01]  /*3700*/  UPLOP3.LUT UP4, UPT, UPT, UPT, UPT, 0x40, 0x4 ;  /* 0x000000000004789c */ /* 0x000fe20003f8e870 */
[----:B------:R-:W-:Y:S01]  /*3710*/  UMOV UR11, UR9 ;  /* 0x00000009000b7c82 */ /* 0x000fe20008000000 */
[----:B------:R-:W-:Y:S01]  /*3720*/  UMOV UR10, UR4 ;  /* 0x00000004000a7c82 */ /* 0x000fe20008000000 */
[----:B------:R-:W-:-:S08]  /*3730*/  UMOV UR17, UR12 ;  /* 0x0000000c00117c82 */ /* 0x000fd00008000000 */
.L_x_68:
[----:B------:R-:W-:Y:S02]  /*3740*/  UIADD3 UR11, UPT, UPT, UR11, 0x1, URZ ;  /* 0x000000010b0b7890 */ /* 0x000fe4000fffe0ff */
[----:B--2---:R-:W-:Y:S02]  /*3750*/  ULEA UR6, UR17, UR5, 0x3 ;  /* 0x0000000511067291 */ /* 0x004fe4000f8e18ff */
[----:B------:R-:W-:Y:S01]  /*3760*/  UISETP.NE.AND UP0, UPT, UR11, URZ, UPT ;  /* 0x000000ff0b00728c */ /* 0x000fe2000bf05270 */
[----:B---3--:R-:W-:Y:S10]  /*3770*/  @P2 BRA `(.L_x_66) ;  /* 0x00000000000c2947 */ /* 0x008ff40003800000 */
[----:B-1----:R-:W-:Y:S04]  /*3780*/  SHF.L.U32 R3, R8, 0x1f, RZ ;  /* 0x0000001f08037819 */ /* 0x002fe800000006ff */
[----:B------:R-:W1:Y:S02]  /*3790*/  SYNCS.PHASECHK.TRANS64.TRYWAIT P0, [UR6], R3 ;  /* 0x00000003ff0075a7 */ /* 0x000e640008001106 */
[----:B-1----:R-:W-:Y:S05]  /*37a0*/  @!P0 BRA `(.L_x_67) ;  /* 0x0000003800148947 */ /* 0x002fea0003800000 */
.L_x_66:
[----:B------:R-:W-:Y:S01]  /*37b0*/  UISETP.NE.AND UP1, UPT, UR10, 0x1, UPT ;  /* 0x000000010a00788c */ /* 0x000fe2000bf25270 */
[----:B------:R-:W-:Y:S01]  /*37c0*/  PLOP3.LUT P2, PT, PT, PT, PT, 0x80, 0x8 ;  /* 0x000000000008781c */ /* 0x000fe20003f4f070 */
[----:B------:R-:W-:Y:S02]  /*37d0*/  UIADD3 UR12, UPT, UPT, UR17, 0x1, URZ ;  /* 0x00000001110c7890 */ /* 0x000fe4000fffe0ff */
[----:B------:R-:W-:Y:S02]  /*37e0*/  ULEA UR28, UR17, UR15, 0x9 ;  /* 0x0000000f111c7291 */ /* 0x000fe4000f8e48ff */
[----:B------:R-:W-:Y:S01]  /*37f0*/  UISETP.NE.AND UP2, UPT, UR12, 0xd, UPT ;  /* 0x0000000d0c00788c */ /* 0x000fe2000bf45270 */
[----:B------:R-:W-:Y:S01]  /*3800*/  PLOP3.LUT P0, PT, PT, PT, UP1, 0x80, 0x8 ;  /* 0x000000000008781c */ /* 0x000fe20003f0f018 */
[----:B------:R-:W-:Y:S02]  /*3810*/  UIADD3 UR40, UPT, UPT, UR28, 0x80, URZ ;  /* 0x000000801c287890 */ /* 0x000fe4000fffe0ff */
[----:B------:R-:W-:Y:S02]  /*3820*/  USEL UR27, URZ, 0x1, UP2 ;  /* 0x00000001ff1b7887 */ /* 0x000fe40009000000 */
[----:B------:R-:W-:Y:S02]  /*3830*/  USEL UR12, UR12, URZ, UP2 ;  /* 0x000000ff0c0c7287 */ /* 0x000fe40009000000 */
[----:B------:R-:W-:Y:S02]  /*3840*/  UIADD3 UR36, UPT, UPT, UR28, 0x100, URZ ;  /* 0x000001001c247890 */ /* 0x000fe4000fffe0ff */
[----:B------:R-:W-:Y:S01]  /*3850*/  @UP1 ULEA UR26, UR12, UR5, 0x3 ;  /* 0x000000050c1a1291 */ /* 0x000fe2000f8e18ff */
[----:B------:R-:W-:Y:S01]  /*3860*/  LOP3.LUT R8, R8, UR27, RZ, 0x3c, !PT ;  /* 0x0000001b08087c12 */ /* 0x000fe2000f8e3cff */
[----:B------:R-:W-:Y:S02]  /*3870*/  UIADD3 UR32, UPT, UPT, UR28, 0x180, URZ ;  /* 0x000001801c207890 */ /* 0x000fe4000fffe0ff */
[----:B------:R-:W-:Y:S01]  /*3880*/  UIADD3 UR6, UPT, UPT, UR6, 0x68, URZ ;  /* 0x0000006806067890 */ /* 0x000fe2000fffe0ff */
[----:B-1----:R-:W-:Y:S01]  /*3890*/  @P0 SHF.L.U32 R0, R8, 0x1f, RZ ;  /* 0x0000001f08000819 */ /* 0x002fe200000006ff */
[----:B------:R-:W-:Y:S01]  /*38a0*/  UIADD3 UR10, UPT, UPT, UR10, -0x1, URZ ;  /* 0xffffffff0a0a7890 */ /* 0x000fe2000fffe0ff */
[----:B------:R-:W-:Y:S02]  /*38b0*/  UMOV UR29, 0x80004020 ;  /* 0x80004020001d7882 */ /* 0x000fe40000000000 */
[----:B------:R2:W3:Y:S01]  /*38c0*/  @P0 SYNCS.PHASECHK.TRANS64.TRYWAIT P2, [UR26], R0 ;  /* 0x00000000ff0005a7 */ /* 0x0004e2000804111a */
[----:B------:R-:W-:Y:S01]  /*38d0*/  ULEA UR26, UR17, UR14, 0x9 ;  /* 0x0000000e111a7291 */ /* 0x000fe2000f8e48ff */
[----:B------:R-:W-:Y:S01]  /*38e0*/  UMOV UR27, 0x80004020 ;  /* 0x80004020001b7882 */ /* 0x000fe20000000000 */
[----:B------:R-:W-:Y:S02]  /*38f0*/  UMOV UR41, 0x80004020 ;  /* 0x8000402000297882 */ /* 0x000fe40000000000 */
[----:B------:R-:W-:Y:S02]  /*3900*/  UIADD3 UR38, UPT, UPT, UR26, 0x80, URZ ;  /* 0x000000801a267890 */ /* 0x000fe4000fffe0ff */
[----:B------:R-:W-:Y:S02]  /*3910*/  UIADD3 UR34, UPT, UPT, UR26, 0x100, URZ ;  /* 0x000001001a227890 */ /* 0x000fe4000fffe0ff */
[----:B------:R-:W-:Y:S01]  /*3920*/  UIADD3 UR30, UPT, UPT, UR26, 0x180, URZ ;  /* 0x000001801a1e7890 */ /* 0x000fe2000fffe0ff */
[----:B------:R2:W-:Y:S01]  /*3930*/  UTCIMMA gdesc[UR28], gdesc[UR26], tmem[UR8], tmem[UR24], idesc[UR25], UP4 ;  /* 0x00ff181a1c0075ea */ /* 0x0005e2000a000108 */
[----:B------:R-:W-:Y:S01]  /*3940*/  UPLOP3.LUT UP4, UPT, UPT, UPT, UPT, 0x80, 0x8 ;  /* 0x000000000008789c */ /* 0x000fe20003f8f070 */
[----:B------:R-:W-:Y:S01]  /*3950*/  UMOV UR39, 0x80004020 ;  /* 0x8000402000277882 */ /* 0x000fe20000000000 */
[----:B------:R-:W-:Y:S01]  /*3960*/  UMOV UR37, 0x80004020 ;  /* 0x8000402000257882 */ /* 0x000fe20000000000 */
[----:B------:R2:W-:Y:S01]  /*3970*/  UTCIMMA gdesc[UR40], gdesc[UR38], tmem[UR8], tmem[UR22], idesc[UR23], UPT ;  /* 0x00ff1626280075ea */ /* 0x0005e2000b800108 */
[----:B------:R-:W-:Y:S01]  /*3980*/  UMOV UR35, 0x80004020 ;  /* 0x8000402000237882 */ /* 0x000fe20000000000 */
[----:B------:R-:W-:Y:S01]  /*3990*/  UMOV UR33, 0x80004020 ;  /* 0x8000402000217882 */ /* 0x000fe20000000000 */
[----:B------:R-:W-:Y:S01]  /*39a0*/  UMOV UR31, 0x80004020 ;  /* 0x80004020001f7882 */ /* 0x000fe20000000000 */
[----:B------:R2:W-:Y:S01]  /*39b0*/  UTCIMMA gdesc[UR36], gdesc[UR34], tmem[UR8], tmem[UR20], idesc[UR21], UPT ;  /* 0x00ff1422240075ea */ /* 0x0005e2000b800108 */
[----:B------:R2:W-:Y:S01]  /*39c0*/  UTCIMMA gdesc[UR32], gdesc[UR30], tmem[UR8], tmem[UR18], idesc[UR19], UPT ;  /* 0x00ff121e200075ea */ /* 0x0005e2000b800108 */
[----:B------:R2:W-:Y:S01]  /*39d0*/  UTCBAR [UR6], URZ ;  /* 0x000000ff060073e9 */ /* 0x0005e200080000ff */
[----:B------:R-:W-:Y:S01]  /*39e0*/  UMOV UR17, UR12 ;  /* 0x0000000c00117c82 */ /* 0x000fe20008000000 */
[----:B------:R-:W-:Y:S05]  /*39f0*/  BRA.U UP0, `(.L_x_68) ;  /* 0xfffffffd00507547 */ /* 0x000fea000b83ffff */
.L_x_65:
[----:B------:R-:W-:Y:S01]  /*3a00*/  UIADD3 UR13, UPT, UPT, UR13, 0x1, URZ ;  /* 0x000000010d0d7890 */ /* 0x000fe2000fffe0ff */
[C---:B------:R-:W-:Y:S01]  /*3a10*/  ISETP.NE.AND P0, PT, R10.reuse, 0x2, PT ;  /* 0x000000020a00780c */ /* 0x040fe20003f05270 */
[----:B------:R-:W-:Y:S02]  /*3a20*/  UIADD3 UR7, UPT, UPT, UR7, 0x110, URZ ;  /* 0x0000011007077890 */ /* 0x000fe4000fffe0ff */
[----:B------:R-:W-:Y:S01]  /*3a30*/  UISETP.NE.AND UP0, UPT, UR13, 0x4, UPT ;  /* 0x000000040d00788c */ /* 0x000fe2000bf05270 */
[----:B-12---:R-:W-:Y:S02]  /*3a40*/  SEL R0, RZ, 0x1, P0 ;  /* 0x00000001ff007807 */ /* 0x006fe40000000000 */
[----:B------:R-:W-:Y:S01]  /*3a50*/  SEL R10, R10, RZ, P0 ;  /* 0x000000ff0a0a7207 */ /* 0x000fe20000000000 */
[----:B------:R-:W-:Y:S01]  /*3a60*/  USEL UR6, URZ, 0x1, UP0 ;  /* 0x00000001ff067887 */ /* 0x000fe20008000000 */
[----:B------:R-:W-:Y:S01]  /*3a70*/  LOP3.LUT R9, R9, R0, RZ, 0x3c, !PT ;  /* 0x0000000009097212 */ /* 0x000fe200078e3cff */
[----:B------:R-:W-:Y:S01]  /*3a80*/  USEL UR13, UR13, URZ, UP0 ;  /* 0x000000ff0d0d7287 */ /* 0x000fe20008000000 */
[----:B------:R1:W-:Y:S03]  /*3a90*/  UTCBAR [UR7], URZ ;  /* 0x000000ff070073e9 */ /* 0x0003e600080000ff */
[----:B------:R-:W-:Y:S01]  /*3aa0*/  LOP3.LUT R11, R11, UR6, RZ, 0x3c, !PT ;  /* 0x000000060b0b7c12 */ /* 0x000fe2000f8e3cff */
[----:B------:R-:W-:Y:S07]  /*3ab0*/  @P1 BRA `(.L_x_69) ;  /* 0xfffffff800881947 */ /* 0x000fee000383ffff */
[----:B------:R-:W2:Y:S01]  /*3ac0*/  S2UR UR4, SR_CgaCtaId ;  /* 0x00000000000479c3 */ /* 0x000ea20000008800 */
[----:B------:R-:W-:Y:S01]  /*3ad0*/  ELECT P0, URZ, PT ;  /* 0x0000000000ff782f */ /* 0x000fe20003800000 */
[----:B------:R-:W-:Y:S01]  /*3ae0*/  IMAD.MOV.U32 R0, RZ, RZ, 0x1 ;  /* 0x00000001ff007424 */ /* 0x000fe200078e00ff */
[----:B------:R-:W-:Y:S01]  /*3af0*/  UIADD3 UR5, UPT, UPT, UR5, 0x130, URZ ;  /* 0x0000013005057890 */ /* 0x000fe2000fffe0ff */
[----:B------:R-:W-:Y:S01]  /*3b00*/  SHF.L.U32 R3, R11, 0x1f, RZ ;  /* 0x0000001f0b037819 */ /* 0x000fe200000006ff */
[----:B------:R-:W-:-:S03]  /*3b10*/  UMOV UR6, 0x40 ;  /* 0x0000004000067882 */ /* 0x000fc60000000000 */
[----:B------:R-:W-:Y:S01]  /*3b20*/  UVIRTCOUNT.DEALLOC.SMPOOL 0x80 ;  /* 0x000000800000784c */ /* 0x000fe20000000000 */
[----:B--2---:R-:W-:Y:S02]  /*3b30*/  ULEA UR4, UR4, UR6, 0x18 ;  /* 0x0000000604047291 */ /* 0x004fe4000f8ec0ff */
[----:B------:R-:W-:-:S07]  /*3b40*/  ULEA UR6, UR13, UR5, 0x3 ;  /* 0x000000050d067291 */ /* 0x000fce000f8e18ff */
[----:B------:R2:W-:Y:S02]  /*3b50*/  @P0 STS.U8 [UR4+0x1c], R0 ;  /* 0x00001c00ff000988 */ /* 0x0005e40008000004 */
[----:B------:R-:W4:Y:S02]  /*3b60*/  SYNCS.PHASECHK.TRANS64.TRYWAIT P0, [UR6], R3 ;  /* 0x00000003ff0075a7 */ /* 0x000f240008001106 */
[----:B--2-4-:R-:W-:Y:S05]  /*3b70*/  @!P0 BRA `(.L_x_70) ;  /* 0x0000003400388947 */ /* 0x014fea0003800000 */
.L_x_143:
[----:B-1----:R-:W-:-:S04]  /*3b80*/  UIADD3 UR7, UPT, UPT, UR13, 0x1, URZ ;  /* 0x000000010d077890 */ /* 0x002fc8000fffe0ff */
[----:B------:R-:W-:-:S04]  /*3b90*/  UISETP.NE.AND UP0, UPT, UR7, 0x4, UPT ;  /* 0x000000040700788c */ /* 0x000fc8000bf05270 */
[----:B------:R-:W-:Y:S02]  /*3ba0*/  USEL UR8, URZ, 0x1, UP0 ;  /* 0x00000001ff087887 */ /* 0x000fe40008000000 */
[----:B------:R-:W-:-:S04]  /*3bb0*/  USEL UR7, UR7, URZ, UP0 ;  /* 0x000000ff07077287 */ /* 0x000fc80008000000 */
[----:B------:R-:W-:Y:S01]  /*3bc0*/  ULEA UR6, UR7, UR5, 0x3 ;  /* 0x0000000507067291 */ /* 0x000fe2000f8e18ff */
[----:B------:R-:W-:-:S04]  /*3bd0*/  LOP3.LUT R2, R11, UR8, RZ, 0x3c, !PT ;  /* 0x000000080b027c12 */ /* 0x000fc8000f8e3cff */
[----:B--2---:R-:W-:-:S04]  /*3be0*/  SHF.L.U32 R3, R2, 0x1f, RZ ;  /* 0x0000001f02037819 */ /* 0x004fc800000006ff */
[----:B------:R-:W1:Y:S02]  /*3bf0*/  SYNCS.PHASECHK.TRANS64.TRYWAIT P0, [UR6], R3 ;  /* 0x00000003ff0075a7 */ /* 0x000e640008001106 */
[----:B-1----:R-:W-:Y:S05]  /*3c00*/  @!P0 BRA `(.L_x_71) ;  /* 0x00000034002c8947 */ /* 0x002fea0003800000 */
.L_x_145:
        /* <DEDUP_REMOVED lines=9> */
.L_x_147:
[----:B------:R-:W-:-:S04]  /*3ca0*/  UIADD3 UR7, UPT, UPT, UR7, 0x1, URZ ;  /* 0x0000000107077890 */ /* 0x000fc8000fffe0ff */
[----:B------:R-:W-:-:S04]  /*3cb0*/  UISETP.NE.AND UP0, UPT, UR7, 0x4, UPT ;  /* 0x000000040700788c */ /* 0x000fc8000bf05270 */
[----:B------:R-:W-:Y:S02]  /*3cc0*/  USEL UR6, URZ, 0x1, UP0 ;  /* 0x00000001ff067887 */ /* 0x000fe40008000000 */
[----:B------:R-:W-:-:S04]  /*3cd0*/  USEL UR7, UR7, URZ, UP0 ;  /* 0x000000ff07077287 */ /* 0x000fc80008000000 */
[----:B------:R-:W-:Y:S01]  /*3ce0*/  ULEA UR7, UR7, UR5, 0x3 ;  /* 0x0000000507077291 */ /* 0x000fe2000f8e18ff */
[----:B-1----:R-:W-:-:S04]  /*3cf0*/  LOP3.LUT R3, R2, UR6, RZ, 0x3c, !PT ;  /* 0x0000000602037c12 */ /* 0x002fc8000f8e3cff */
[----:B------:R-:W-:-:S04]  /*3d00*/  SHF.L.U32 R3, R3, 0x1f, RZ ;  /* 0x0000001f03037819 */ /* 0x000fc800000006ff */
[----:B------:R-:W1:Y:S02]  /*3d10*/  SYNCS.PHASECHK.TRANS64.TRYWAIT P0, [UR7], R3 ;  /* 0x00000003ff0075a7 */ /* 0x000e640008001107 */
[----:B-1----:R-:W-:Y:S05]  /*3d20*/  @!P0 BRA `(.L_x_73) ;  /* 0x0000003400148947 */ /* 0x002fea0003800000 */
.L_x_149:
[----:B------:R-:W-:Y:S01]  /*3d30*/  NOP ;  /* 0x0000000000007918 */ /* 0x000fe20000000000 */
[----:B-1----:R-:W1:Y:S01]  /*3d40*/  LDS R0, [UR4+0x14] ;  /* 0x00001404ff007984 */ /* 0x002e620008000800 */
[----:B------:R-:W-:Y:S01]  /*3d50*/  ULOP3.LUT UR6, UR16, 0xffff, URZ, 0xc0, !UPT ;  /* 0x0000ffff10067892 */ /* 0x000fe2000f8ec0ff */
[----:B------:R-:W-:Y:S01]  /*3d60*/  UMOV UR8, 0xffff ;  /* 0x0000ffff00087882 */ /* 0x000fe20000000000 */
[----:B------:R-:W-:Y:S02]  /*3d70*/  UMOV UR5, 0x1 ;  /* 0x0000000100057882 */ /* 0x000fe40000000000 */
[----:B------:R-:W-:-:S04]  /*3d80*/  USHF.R.U32.HI UR6, URZ, 0x5, UR6 ;  /* 0x00000005ff067899 */ /* 0x000fc80008011606 */
[----:B------:R-:W-:Y:S02]  /*3d90*/  USHF.L.U32 UR8, UR8, UR6, URZ ;  /* 0x0000000608087299 */ /* 0x000fe400080006ff */
[----:B------:R-:W-:-:S04]  /*3da0*/  USHF.L.U32 UR5, UR5, UR6, URZ ;  /* 0x0000000605057299 */ /* 0x000fc800080006ff */
[----:B-1----:R-:W-:-:S04]  /*3db0*/  LOP3.LUT R0, R0, UR8, RZ, 0xc0, !PT ;  /* 0x0000000800007c12 */ /* 0x002fc8000f8ec0ff */
[----:B------:R-:W-:-:S13]  /*3dc0*/  ISETP.NE.AND P0, PT, R0, UR8, PT ;  /* 0x0000000800007c0c */ /* 0x000fda000bf05270 */
[----:B------:R-:W-:Y:S05]  /*3dd0*/  @P0 BRA `(.L_x_74) ;  /* 0x0000000000580947 */ /* 0x000fea0003800000 */
[----:B------:R-:W1:Y:S02]  /*3de0*/  LDS R0, [UR4+0x18] ;  /* 0x00001804ff007984 */ /* 0x000e640008000800 */
[----:B-1----:R-:W-:-:S04]  /*3df0*/  LOP3.LUT R0, R0, UR5, RZ, 0xc0, !PT ;  /* 0x0000000500007c12 */ /* 0x002fc8000f8ec0ff */
[----:B------:R-:W-:-:S13]  /*3e00*/  ISETP.NE.AND P0, PT, R0, UR5, PT ;  /* 0x0000000500007c0c */ /* 0x000fda000bf05270 */
[----:B------:R-:W-:Y:S05]  /*3e10*/  @P0 BRA `(.L_x_75) ;  /* 0x00000000003c0947 */ /* 0x000fea0003800000 */
[----:B------:R-:W1:Y:S01]  /*3e20*/  S2R R2, SR_LANEID ;  /* 0x0000000000027919 */ /* 0x000e620000000000 */
[----:B------:R-:W-:Y:S01]  /*3e30*/  ULOP3.LUT UR8, URZ, UR8, URZ, 0x33, !UPT ;  /* 0x00000008ff087292 */ /* 0x000fe2000f8e33ff */
[----:B------:R-:W-:Y:S01]  /*3e40*/  LOP3.LUT R4, RZ, UR5, RZ, 0x33, !PT ;  /* 0x00000005ff047c12 */ /* 0x000fe2000f8e33ff */
[----:B------:R-:W-:Y:S02]  /*3e50*/  VOTEU.ANY UR7, UPT, PT ;  /* 0x0000000000077886 */ /* 0x000fe400038e0100 */
[----:B------:R-:W-:Y:S01]  /*3e60*/  UFLO.U32 UR7, UR7 ;  /* 0x00000007000772bd */ /* 0x000fe200080e0000 */
[----:B------:R-:W2:Y:S01]  /*3e70*/  REDUX UR5, R4 ;  /* 0x00000000040573c4 */ /* 0x000ea20000000000 */
[----:B------:R-:W-:-:S06]  /*3e80*/  IMAD.U32 R0, RZ, RZ, UR8 ;  /* 0x00000008ff007e24 */ /* 0x000fcc000f8e00ff */
[----:B------:R4:W-:Y:S01]  /*3e90*/  UTCATOMSWS.AND URZ, UR8 ;  /* 0x0000000800ff79e3 */ /* 0x0009e20008000000 */
[----:B------:R-:W3:Y:S01]  /*3ea0*/  REDUX UR6, R0 ;  /* 0x00000000000673c4 */ /* 0x000ee20000000000 */
[----:B-1----:R-:W-:Y:S01]  /*3eb0*/  ISETP.EQ.U32.AND P0, PT, R2, UR7, PT ;  /* 0x0000000702007c0c */ /* 0x002fe2000bf02070 */
[----:B--2---:R-:W-:Y:S01]  /*3ec0*/  IMAD.U32 R2, RZ, RZ, UR5 ;  /* 0x00000005ff027e24 */ /* 0x004fe2000f8e00ff */
[----:B---3--:R-:W-:-:S11]  /*3ed0*/  MOV R3, UR6 ;  /* 0x0000000600037c02 */ /* 0x008fd60008000f00 */
[----:B------:R4:W-:Y:S04]  /*3ee0*/  @P0 ATOMS.AND RZ, [UR4+0x14], R3 ;  /* 0x00001403ffff098c */ /* 0x0009e8000a800004 */
[----:B------:R4:W-:Y:S01]  /*3ef0*/  @P0 ATOMS.AND RZ, [UR4+0x18], R2 ;  /* 0x00001802ffff098c */ /* 0x0009e2000a800004 */
[----:B------:R-:W-:Y:S05]  /*3f00*/  BRA `(.L_x_76) ;  /* 0x0000000000147947 */ /* 0x000fea0003800000 */
.L_x_75:
[----:B------:R-:W-:Y:S02]  /*3f10*/  MOV R2, 0x3f30 ;  /* 0x00003f3000027802 */ /* 0x000fe40000000f00 */
[----:B---3-5:R-:W-:Y:S05]  /*3f20*/  CALL.REL.NOINC `($__internal_0_$__cuda_sm10x_tcgen05_guardrail_trap_col_being_dealloced_not_returned_by_alloc) ;  /* 0x0000003400307944 */ /* 0x028fea0003c00000 */
[----:B------:R-:W-:Y:S05]  /*3f30*/  BRA `(.L_x_76) ;  /* 0x0000000000087947 */ /* 0x000fea0003800000 */
.L_x_74:
[----:B------:R-:W-:Y:S02]  /*3f40*/  MOV R2, 0x3f60 ;  /* 0x00003f6000027802 */ /* 0x000fe40000000f00 */
[----:B---3-5:R-:W-:Y:S05]  /*3f50*/  CALL.REL.NOINC `($__internal_2_$__cuda_sm10x_tcgen05_guardrail_trap_unallocated_columns_being_dealloced) ;  /* 0x00000034003c7944 */ /* 0x028fea0003c00000 */
.L_x_76:
[----:B------:R-:W-:Y:S01]  /*3f60*/  NOP ;  /* 0x0000000000007918 */ /* 0x000fe20000000000 */
[----:B----4-:R-:W-:Y:S05]  /*3f70*/  EXIT ;  /* 0x000000000000794d */ /* 0x010fea0003800000 */
.L_x_58:
[----:B------:R-:W-:-:S09]  /*3f80*/  UISETP.NE.OR UP2, UPT, UR8, 0x3, !UP2 ;  /* 0x000000030800788c */ /* 0x000fd2000d745670 */
[----:B------:R-:W-:Y:S05]  /*3f90*/  BRA.U UP2, `(.L_x_77) ;  /* 0x0000000902c87547 */ /* 0x000fea000b800000 */
[----:B------:R-:W1:Y:S01]  /*3fa0*/  LDCU.64 UR6, c[0x0][0x888] ;  /* 0x00011100ff0677ac */ /* 0x000e620008000a00 */
[----:B------:R-:W2:Y:S01]  /*3fb0*/  LDC R0, c[0x0][0xb30] ;  /* 0x0002cc00ff007b82 */ /* 0x000ea20000000800 */
[----:B------:R-:W-:Y:S01]  /*3fc0*/  IMAD.MOV.U32 R30, RZ, RZ, 0x1 ;  /* 0x00000001ff1e7424 */ /* 0x000fe200078e00ff */
[----:B------:R-:W-:Y:S01]  /*3fd0*/  CS2R R28, SRZ ;  /* 0x00000000001c7805 */ /* 0x000fe2000001ff00 */
[----:B------:R-:W4:Y:S01]  /*3fe0*/  LDCU.64 UR4, c[0x0][0x890] ;  /* 0x00011200ff0477ac */ /* 0x000f220008000a00 */
[----:B------:R-:W-:Y:S01]  /*3ff0*/  IMAD.MOV.U32 R25, RZ, RZ, 0x1000 ;  /* 0x00001000ff197424 */ /* 0x000fe200078e00ff */
[----:B------:R-:W-:-:S03]  /*4000*/  UMOV UR8, 0x400 ;  /* 0x0000040000087882 */ /* 0x000fc60000000000 */
[----:B------:R-:W3:Y:S01]  /*4010*/  LDC R19, c[0x0][0x370] ;  /* 0x0000dc00ff137b82 */ /* 0x000ee20000000800 */
[----:B------:R-:W-:-:S07]  /*4020*/  UPLOP3.LUT UP1, UPT, UPT, UPT, UPT, 0x40, 0x4 ;  /* 0x000000000004789c */ /* 0x000fce0003f2e870 */
[----:B------:R-:W3:Y:S01]  /*4030*/  LDC R2, c[0x0][0xb0c] ;  /* 0x0002c300ff027b82 */ /* 0x000ee20000000800 */
[----:B-1----:R-:W-:Y:S02]  /*4040*/  UISETP.NE.U32.AND UP2, UPT, UR6, URZ, UPT ;  /* 0x000000ff0600728c */ /* 0x002fe4000bf45070 */
[----:B------:R-:W-:Y:S02]  /*4050*/  ULEA UR6, UR37, UR8, 0x18 ;  /* 0x0000000825067291 */ /* 0x000fe4000f8ec0ff */
[----:B------:R-:W-:Y:S02]  /*4060*/  UISETP.NE.AND.EX UP2, UPT, UR7, URZ, UPT, UP2 ;  /* 0x000000ff0700728c */ /* 0x000fe4000bf45320 */
[----:B------:R-:W-:Y:S01]  /*4070*/  UIADD3 UR7, UPT, UPT, UR6, 0xd0, URZ ;  /* 0x000000d006077890 */ /* 0x000fe2000fffe0ff */
[----:B------:R-:W1:Y:S01]  /*4080*/  LDC R18, c[0x0][0xb20] ;  /* 0x0002c800ff127b82 */ /* 0x000e620000000800 */
[----:B----4-:R-:W-:Y:S01]  /*4090*/  UISETP.NE.U32.AND UP3, UPT, UR4, URZ, UPT ;  /* 0x000000ff0400728c */ /* 0x010fe2000bf65070 */
[----:B--2---:R-:W-:Y:S01]  /*40a0*/  ISETP.NE.AND P1, PT, R0, 0x1, PT ;  /* 0x000000010000780c */ /* 0x004fe20003f25270 */
[----:B------:R-:W-:-:S02]  /*40b0*/  UPRMT UR37, UR37, 0x654, UR7 ;  /* 0x0000065425257896 */ /* 0x000fc40008000007 */
[----:B------:R-:W-:-:S03]  /*40c0*/  UISETP.NE.AND.EX UP3, UPT, UR5, URZ, UPT, UP3 ;  /* 0x000000ff0500728c */ /* 0x000fc6000bf65330 */
[----:B------:R-:W2:Y:S08]  /*40d0*/  LDC.64 R32, c[0x0][0x348] ;  /* 0x0000d200ff207b82 */ /* 0x000eb00000000a00 */
[----:B------:R-:W4:Y:S08]  /*40e0*/  LDC.64 R16, c[0x0][0xb10] ;  /* 0x0002c400ff107b82 */ /* 0x000f300000000a00 */
[----:B------:R-:W1:Y:S08]  /*40f0*/  LDC.64 R6, c[0x0][0xb18] ;  /* 0x0002c600ff067b82 */ /* 0x000e700000000a00 */
[----:B------:R-:W1:Y:S08]  /*4100*/  LDC.64 R4, c[0x0][0xb28] ;  /* 0x0002ca00ff047b82 */ /* 0x000e700000000a00 */
[----:B---3--:R-:W1:Y:S02]  /*4110*/  LDC R24, c[0x0][0x374] ;  /* 0x0000dd00ff187b82 */ /* 0x008e640000000800 */
.L_x_85:
[C---:B------:R-:W-:Y:S02]  /*4120*/  LEA R0, R29.reuse, UR6, 0x3 ;  /* 0x000000061d007c11 */ /* 0x040fe4000f8e18ff */
[----:B------:R-:W-:Y:S02]  /*4130*/  SHF.L.U32 R3, R28, 0x1f, RZ ;  /* 0x0000001f1c037819 */ /* 0x000fe400000006ff */
[----:B------:R-:W-:Y:S02]  /*4140*/  LEA R20, R29, UR6, 0x4 ;  /* 0x000000061d147c11 */ /* 0x000fe4000f8e20ff */
[----:B---3--:R-:W3:Y:S02]  /*4150*/  SYNCS.PHASECHK.TRANS64.TRYWAIT P0, [R0+URZ+0xf0], R3 ;  /* 0x0000f003000075a7 */ /* 0x008ee400080011ff */
[----:B---3--:R-:W-:Y:S05]  /*4160*/  @!P0 BRA `(.L_x_78) ;  /* 0x00000030001c8947 */ /* 0x008fea0003800000 */
.L_x_150:
[----:B------:R-:W-:Y:S01]  /*4170*/  ISETP.GE.AND P0, PT, R40, 0x1, PT ;  /* 0x000000012800780c */ /* 0x000fe20003f06270 */
[----:B------:R-:W1:Y:S01]  /*4180*/  LDS.128 R20, [R20+0x180] ;  /* 0x0001800014147984 */ /* 0x000e620000000c00 */
[----:B------:R-:W-:Y:S01]  /*4190*/  ISETP.NE.U32.AND P4, PT, RZ, UR4, PT ;  /* 0x00000004ff007c0c */ /* 0x000fe2000bf85070 */
[----:B---3--:R-:W-:Y:S01]  /*41a0*/  VIADD R0, R0, 0x100 ;  /* 0x0000010000007836 */ /* 0x008fe20000000000 */
[----:B------:R-:W-:Y:S02]  /*41b0*/  SHF.L.U32 R26, R30, 0x1f, RZ ;  /* 0x0000001f1e1a7819 */ /* 0x000fe400000006ff */
[----:B------:R-:W-:Y:S02]  /*41c0*/  ISETP.NE.AND.EX P4, PT, RZ, UR5, PT, P4 ;  /* 0x00000005ff007c0c */ /* 0x000fe4000bf85340 */
[----:B------:R-:W-:Y:S01]  /*41d0*/  PRMT R0, RZ, 0x654, R0 ;  /* 0x00000654ff007816 */ /* 0x000fe20000000000 */
[----:B------:R-:W-:Y:S01]  /*41e0*/  @!PT LDS RZ, [RZ] ;  /* 0x00000000fffff984 */ /* 0x000fe20000000800 */
[----:B------:R-:W-:Y:S01]  /*41f0*/  @!PT LDS RZ, [RZ] ;  /* 0x00000000fffff984 */ /* 0x000fe20000000800 */
[----:B------:R-:W-:Y:S01]  /*4200*/  @!PT LDS RZ, [RZ] ;  /* 0x00000000fffff984 */ /* 0x000fe20000000800 */
[----:B------:R-:W-:Y:S01]  /*4210*/  @!PT LDS RZ, [RZ] ;  /* 0x00000000fffff984 */ /* 0x000fe20000000800 */
[----:B------:R3:W-:Y:S06]  /*4220*/  MEMBAR.ALL.CTA ;  /* 0x0000000000007992 */ /* 0x0007ec0000008000 */
[----:B---3--:R-:W3:Y:S02]  /*4230*/  FENCE.VIEW.ASYNC.S ;  /* 0x00000000000073c6 */ /* 0x008ee40000000000 */
[----:B---3--:R3:W-:Y:S01]  /*4240*/  SYNCS.ARRIVE.TRANS64.RED.A1T0 RZ, [R0+URZ], RZ ;  /* 0x000000ff00ff79a7 */ /* 0x0087e200081004ff */
[----:B-1----:R-:W-:Y:S11]  /*4250*/  LOP3.LUT P3, RZ, R22, 0x1, RZ, 0xc0, !PT ;  /* 0x0000000116ff7812 */ /* 0x002ff6000786c0ff */
[----:B------:R-:W-:Y:S02]  /*4260*/  @!UPT UIADD3 URZ, UPT, UPT, URZ, URZ, URZ ;  /* 0x000000fffffff290 */ /* 0x000fe4000fffe0ff */
[----:B------:R-:W-:Y:S02]  /*4270*/  @P3 MOV R13, R20 ;  /* 0x00000014000d3202 */ /* 0x000fe40000000f00 */
[----:B------:R-:W-:Y:S01]  /*4280*/  @P3 LOP3.LUT R8, R21, 0xffff, RZ, 0xc0, !PT ;  /* 0x0000ffff15083812 */ /* 0x000fe200078ec0ff */
[----:B---3--:R-:W-:Y:S06]  /*4290*/  @!P0 BRA `(.L_x_79) ;  /* 0x0000000000a48947 */ /* 0x008fec0003800000 */
[----:B------:R-:W-:Y:S01]  /*42a0*/  IMAD.HI.U32 R31, R24, R7, RZ ;  /* 0x00000007181f7227 */ /* 0x000fe200078e00ff */
[----:B------:R-:W-:Y:S02]  /*42b0*/  ISETP.NE.AND P0, PT, R6, 0x1, PT ;  /* 0x000000010600780c */ /* 0x000fe40003f05270 */
[----:B------:R-:W-:Y:S01]  /*42c0*/  ISETP.NE.AND P2, PT, R40, 0x1, PT ;  /* 0x000000012800780c */ /* 0x000fe20003f45270 */
[----:B----4-:R-:W-:Y:S01]  /*42d0*/  IMAD.HI.U32 R34, R19, R16, RZ ;  /* 0x0000001013227227 */ /* 0x010fe200078e00ff */
[----:B------:R-:W-:Y:S02]  /*42e0*/  SHF.R.U32.HI R31, RZ, R18, R31 ;  /* 0x00000012ff1f7219 */ /* 0x000fe4000001161f */
[----:B------:R-:W-:Y:S01]  /*42f0*/  ISETP.NE.AND P5, PT, R2, 0x1, PT ;  /* 0x000000010200780c */ /* 0x000fe20003fa5270 */
[----:B------:R-:W-:Y:S01]  /*4300*/  IMAD.HI.U32 R36, R13, R16, RZ ;  /* 0x000000100d247227 */ /* 0x000fe200078e00ff */
[----:B------:R-:W-:Y:S02]  /*4310*/  SHF.R.U32.HI R34, RZ, R17, R34 ;  /* 0x00000011ff227219 */ /* 0x000fe40000011622 */
[----:B------:R-:W-:Y:S01]  /*4320*/  SEL R3, R24, R31, !P0 ;  /* 0x0000001f18037207 */ /* 0x000fe20004000000 */
[C---:B------:R-:W-:Y:S01]  /*4330*/  IMAD.HI.U32 R31, R8.reuse, R7, RZ ;  /* 0x00000007081f7227 */ /* 0x040fe200078e00ff */
[----:B------:R-:W-:Y:S02]  /*4340*/  SEL R11, R19, R34, !P5 ;  /* 0x00000022130b7207 */ /* 0x000fe40006800000 */
[----:B------:R-:W-:Y:S01]  /*4350*/  SHF.R.U32.HI R36, RZ, R17, R36 ;  /* 0x00000011ff247219 */ /* 0x000fe20000011624 */
[----:B------:R-:W-:Y:S01]  /*4360*/  IMAD.HI.U32 R38, R3, R4, RZ ;  /* 0x0000000403267227 */ /* 0x000fe200078e00ff */
[----:B------:R-:W-:Y:S03]  /*4370*/  SHF.R.U32.HI R31, RZ, R18, R31 ;  /* 0x00000012ff1f7219 */ /* 0x000fe6000001161f */
[----:B------:R-:W-:Y:S01]  /*4380*/  IMAD.HI.U32 R34, R11, R4, RZ ;  /* 0x000000040b227227 */ /* 0x000fe200078e00ff */
[----:B------:R-:W-:Y:S02]  /*4390*/  @P2 SHF.R.U32.HI R3, RZ, R5, R38 ;  /* 0x00000005ff032219 */ /* 0x000fe40000011626 */
[----:B------:R-:W-:Y:S02]  /*43a0*/  SEL R9, R8, R31, !P0 ;  /* 0x0000001f08097207 */ /* 0x000fe40004000000 */
[----:B------:R-:W-:Y:S01]  /*43b0*/  @P2 SHF.R.U32.HI R11, RZ, R5, R34 ;  /* 0x00000005ff0b2219 */ /* 0x000fe20000011622 */
[C---:B------:R-:W-:Y:S01]  /*43c0*/  IMAD R10, R40.reuse, R3, RZ ;  /* 0x00000003280a7224 */ /* 0x040fe200078e02ff */
[----:B------:R-:W-:Y:S01]  /*43d0*/  SEL R3, R13, R36, !P5 ;  /* 0x000000240d037207 */ /* 0x000fe20006800000 */
[C---:B------:R-:W-:Y:S03]  /*43e0*/  IMAD.HI.U32 R14, R9.reuse, R4, RZ ;  /* 0x00000004090e7227 */ /* 0x040fe600078e00ff */
[----:B------:R-:W-:Y:S01]  /*43f0*/  ISETP.GE.AND P0, PT, R9, R10, PT ;  /* 0x0000000a0900720c */ /* 0x000fe20003f06270 */
[C---:B------:R-:W-:Y:S01]  /*4400*/  IMAD R12, R40.reuse, R11, RZ ;  /* 0x0000000b280c7224 */ /* 0x040fe200078e02ff */
[-C--:B------:R-:W-:Y:S04]  /*4410*/  SHF.R.U32.HI R14, RZ, R5.reuse, R14 ;  /* 0x00000005ff0e7219 */ /* 0x080fe8000001160e */
[----:B------:R-:W-:Y:S02]  /*4420*/  ISETP.GE.OR P0, PT, R3, R12, P0 ;  /* 0x0000000c0300720c */ /* 0x000fe40000706670 */
[----:B------:R-:W-:Y:S05]  /*4430*/  SEL R15, R9, R14, !P2 ;  /* 0x0000000e090f7207 */ /* 0x000fea0005000000 */
[----:B------:R-:W-:Y:S04]  /*4440*/  IMAD.MOV R14, RZ, RZ, -R15 ;  /* 0x000000ffff0e7224 */ /* 0x000fe800078e0a0f */
[----:B------:R-:W-:Y:S02]  /*4450*/  IMAD R14, R40, R14, R9 ;  /* 0x0000000e280e7224 */ /* 0x000fe400078e0209 */
[C---:B------:R-:W-:Y:S05]  /*4460*/  @!P0 IMAD.HI.U32 R10, R3.reuse, R4, RZ ;  /* 0x00000004030a8227 */ /* 0x040fea00078e00ff */
[----:B------:R-:W-:Y:S04]  /*4470*/  @!P0 SHF.R.U32.HI R10, RZ, R5, R10 ;  /* 0x00000005ff0a8219 */ /* 0x000fe8000001160a */
[----:B------:R-:W-:Y:S01]  /*4480*/  @!P0 SEL R0, R3, R10, !P2 ;  /* 0x0000000a03008207 */ /* 0x000fe20005000000 */
[----:B------:R-:W-:Y:S03]  /*4490*/  IMAD.MOV R10, RZ, RZ, -R3 ;  /* 0x000000ffff0a7224 */ /* 0x000fe600078e0a03 */
[----:B------:R-:W-:Y:S01]  /*44a0*/  @!P0 IADD3 R15, PT, PT, R15, -R0, RZ ;  /* 0x800000000f0f8210 */ /* 0x000fe20007ffe0ff */
[----:B------:R-:W-:Y:S01]  /*44b0*/  @!P0 IMAD R0, R11, R14, R0 ;  /* 0x0000000e0b008224 */ /* 0x000fe200078e0200 */
[----:B------:R-:W-:Y:S01]  /*44c0*/  IADD3 R11, PT, PT, -R9, RZ, RZ ;  /* 0x000000ff090b7210 */ /* 0x000fe20007ffe1ff */
[----:B------:R-:W-:Y:S02]  /*44d0*/  IMAD R13, R2, R10, R13 ;  /* 0x0000000a020d7224 */ /* 0x000fe400078e020d */
[----:B------:R-:W-:Y:S02]  /*44e0*/  @!P0 IMAD R9, R15, R40, R3 ;  /* 0x000000280f098224 */ /* 0x000fe400078e0203 */
[----:B------:R-:W-:Y:S02]  /*44f0*/  @!P0 IMAD.MOV.U32 R3, RZ, RZ, R0 ;  /* 0x000000ffff038224 */ /* 0x000fe400078e0000 */
[----:B------:R-:W-:Y:S02]  /*4500*/  IMAD R8, R6, R11, R8 ;  /* 0x0000000b06087224 */ /* 0x000fe400078e0208 */
[----:B------:R-:W-:Y:S02]  /*4510*/  IMAD R13, R3, R2, R13 ;  /* 0x00000002030d7224 */ /* 0x000fe400078e020d */
[----:B------:R-:W-:Y:S02]  /*4520*/  IMAD R8, R9, R6, R8 ;  /* 0x0000000609087224 */ /* 0x000fe400078e0208 */
.L_x_79:
[----:B------:R-:W-:Y:S05]  /*4530*/  BRA.U UP1, `(.L_x_80) ;  /* 0x0000000101107547 */ /* 0x000fea000b800000 */
[----:B------:R-:W-:Y:S04]  /*4540*/  MOV R0, UR13 ;  /* 0x0000000d00007c02 */ /* 0x000fe80008000f00 */
[----:B------:R-:W-:Y:S04]  /*4550*/  SHF.L.U32 R3, R0, 0x1f, RZ ;  /* 0x0000001f00037819 */ /* 0x000fe800000006ff */
[----:B------:R-:W1:Y:S02]  /*4560*/  SYNCS.PHASECHK.TRANS64.TRYWAIT P0, [UR6+0xe8], R3 ;  /* 0x0000e803ff0075a7 */ /* 0x000e640008001106 */
[----:B-1----:R-:W-:Y:S05]  /*4570*/  @!P0 BRA `(.L_x_81) ;  /* 0x0000002c002c8947 */ /* 0x002fea0003800000 */
.L_x_80:
[----:B------:R-:W-:Y:S05]  /*4580*/  BRA.U !UP3, `(.L_x_82) ;  /* 0x000000010b347547 */ /* 0x000fea000b800000 */
[----:B------:R-:W-:Y:S01]  /*4590*/  UPLOP3.LUT UP0, UPT, UPT, UPT, UP2, 0x80, 0x8 ;  /* 0x000000000008789c */ /* 0x000fe20003f0f020 */
[----:B-1----:R-:W-:Y:S02]  /*45a0*/  HFMA2 R0, -RZ, RZ, 0, 5.9604644775390625e-08 ;  /* 0x00000001ff007431 */ /* 0x002fe400000001ff */
[----:B------:R-:W-:Y:S03]  /*45b0*/  IMAD.MOV.U32 R98, RZ, RZ, 0x1 ;  /* 0x00000001ff627424 */ /* 0x000fe600078e00ff */
[----:B------:R-:W-:Y:S05]  /*45c0*/  PLOP3.LUT P0, PT, PT, PT, UP0, 0x80, 0x8 ;  /* 0x000000000008781c */ /* 0x000fea0003f0f008 */
[----:B------:R-:W1:Y:S01]  /*45d0*/  @UP0 LDCU.64 UR8, c[0x0][0x888] ;  /* 0x00011100ff0807ac */ /* 0x000e620008000a00 */
[----:B------:R-:W-:Y:S07]  /*45e0*/  @UP0 UIMAD UR7, UR36, UR4, URZ ;  /* 0x00000004240702a4 */ /* 0x000fee000f8e02ff */
[----:B------:R-:W-:Y:S01]  /*45f0*/  @!P0 PRMT R98, R0, 0x7610, R98 ;  /* 0x0000761000628816 */ /* 0x000fe20000000062 */
[----:B-1----:R-:W-:Y:S03]  /*4600*/  @UP0 UIMAD.WIDE UR8, UR7, 0x4, UR8 ;  /* 0x00000004070808a5 */ /* 0x002fe6000f8e0208 */
[----:B------:R-:W1:Y:S03]  /*4610*/  @!UP0 LDCU UR7, c[0x0][0x880] ;  /* 0x00011000ff0787ac */ /* 0x000e660008000800 */
[----:B------:R-:W-:Y:S01]  /*4620*/  IMAD.U32 R10, RZ, RZ, UR8 ;  /* 0x00000008ff0a7e24 */ /* 0x000fe2000f8e00ff */
[----:B------:R-:W-:Y:S05]  /*4630*/  MOV R11, UR9 ;  /* 0x00000009000b7c02 */ /* 0x000fea0008000f00 */
[----:B-----5:R3:W5:Y:S02]  /*4640*/  @P0 LDG.E R48, desc[UR40][R10.64] ;  /* 0x000000280a300981 */ /* 0x020764000c1e1900 */
[----:B-1-3--:R-:W-:Y:S07]  /*4650*/  @!P0 IMAD.U32 R48, RZ, RZ, UR7 ;  /* 0x00000007ff308e24 */ /* 0x00afee000f8e00ff */
.L_x_82:
[----:B-----5:R-:W-:Y:S01]  /*4660*/  @!P4 ISETP.EQ.AND P5, PT, R48, RZ, PT ;  /* 0x000000ff3000c20c */ /* 0x020fe20003fa2270 */
[----:B------:R-:W-:Y:S01]  /*4670*/  @!UPT UIADD3 URZ, UPT, UPT, URZ, URZ, URZ ;  /* 0x000000fffffff290 */ /* 0x000fe2000fffe0ff */
[----:B------:R-:W-:Y:S11]  /*4680*/  @!P4 BRA `(.L_x_83) ;  /* 0x000000000014c947 */ /* 0x000ff60003800000 */
[----:B------:R-:W-:Y:S02]  /*4690*/  LOP3.LUT P0, RZ, R98, 0xff, RZ, 0xc0, !PT ;  /* 0x000000ff62ff7812 */ /* 0x000fe4000780c0ff */
[----:B------:R-:W-:Y:S04]  /*46a0*/  PLOP3.LUT P5, PT, PT, PT, UP0, 0x80, 0x8 ;  /* 0x000000000008781c */ /* 0x000fe80003faf008 */
[----:B------:R-:W-:Y:S07]  /*46b0*/  PLOP3.LUT P5, PT, P5, PT, PT, 0x8, 0x80 ;  /* 0x000000000080781c */ /* 0x000fee0002fae170 */
[----:B------:R-:W-:Y:S11]  /*46c0*/  @P0 ISETP.EQ.AND P5, PT, R48, RZ, PT ;  /* 0x000000ff3000020c */ /* 0x000ff60003fa2270 */
[----:B------:R-:W-:Y:S02]  /*46d0*/  @!UPT UIADD3 URZ, UPT, UPT, URZ, URZ, URZ ;  /* 0x000000fffffff290 */ /* 0x000fe4000fffe0ff */
.L_x_83:
[----:B------:R-:W3:Y:S01]  /*46e0*/  SYNCS.PHASECHK.TRANS64.TRYWAIT P4, [UR6+0xd8], R26 ;  /* 0x0000d81aff0075a7 */ /* 0x000ee20008081106 */
[----:B------:R-:W-:Y:S01]  /*46f0*/  @P3 SHF.R.U32.HI R27, RZ, 0x10, R21 ;  /* 0x00000010ff1b3819 */ /* 0x000fe20000011615 */
[----:B------:R-:W-:Y:S01]  /*4700*/  VIADD R29, R29, 0x1 ;  /* 0x000000011d1d7836 */ /* 0x000fe20000000000 */
[----:B------:R-:W5:Y:S08]  /*4710*/  LDC.64 R14, c[0x0][0xb10] ;  /* 0x0002c400ff0e7b82 */ /* 0x000f700000000a00 */
[----:B------:R-:W2:Y:S08]  /*4720*/  LDC.64 R10, c[0x0][0xb18] ;  /* 0x0002c600ff0a7b82 */ /* 0x000eb00000000a00 */
[----:B-1----:R-:W1:Y:S08]  /*4730*/  @!P1 LDC R0, c[0x0][0xb20] ;  /* 0x0002c800ff009b82 */ /* 0x002e700000000800 */
[----:B------:R-:W4:Y:S01]  /*4740*/  @!P1 LDC R3, c[0x0][0xb0c] ;  /* 0x0002c300ff039b82 */ /* 0x000f220000000800 */
[----:B-----5:R-:W-:Y:S05]  /*4750*/  @!P1 IMAD.HI.U32 R14, R13, R14, RZ ;  /* 0x0000000e0d0e9227 */ /* 0x020fea00078e00ff */
[----:B------:R-:W-:Y:S01]  /*4760*/  @!P1 SHF.R.U32.HI R14, RZ, R15, R14 ;  /* 0x0000000fff0e9219 */ /* 0x000fe2000001160e */
[----:B--2---:R-:W-:Y:S01]  /*4770*/  @!P1 IMAD.HI.U32 R11, R8, R11, RZ ;  /* 0x0000000b080b9227 */ /* 0x004fe200078e00ff */
[----:B------:R-:W-:Y:S04]  /*4780*/  @!P1 ISETP.NE.AND P0, PT, R10, 0x1, PT ;  /* 0x000000010a00980c */ /* 0x000fe80003f05270 */
[----:B-1----:R-:W-:Y:S02]  /*4790*/  @!P1 SHF.R.U32.HI R9, RZ, R0, R11 ;  /* 0x00000000ff099219 */ /* 0x002fe4000001160b */
[----:B----4-:R-:W-:Y:S02]  /*47a0*/  @!P1 ISETP.NE.AND P2, PT, R3, 0x1, PT ;  /* 0x000000010300980c */ /* 0x010fe40003f45270 */
[----:B------:R-:W-:Y:S02]  /*47b0*/  @!P1 SEL R9, R8, R9, !P0 ;  /* 0x0000000908099207 */ /* 0x000fe40004000000 */
[----:B------:R-:W-:Y:S02]  /*47c0*/  ELECT P0, URZ, PT ;  /* 0x0000000000ff782f */ /* 0x000fe40003800000 */
[----:B------:R-:W-:Y:S05]  /*47d0*/  @!P1 SEL R14, R13, R14, !P2 ;  /* 0x0000000e0d0e9207 */ /* 0x000fea0005000000 */
[----:B------:R-:W-:Y:S02]  /*47e0*/  @!P1 IMAD.IADD R0, R9, 0x1, -R14 ;  /* 0x0000000109009824 */ /* 0x000fe400078e0a0e */
[----:B------:R-:W-:Y:S02]  /*47f0*/  @!P1 IMAD.IADD R9, R14, 0x1, -R9 ;  /* 0x000000010e099824 */ /* 0x000fe400078e0a09 */
[----:B------:R-:W-:Y:S02]  /*4800*/  @!P1 IMAD R13, R0, R3, R13 ;  /* 0x00000003000d9224 */ /* 0x000fe400078e020d */
[----:B------:R-:W-:Y:S01]  /*4810*/  @!P1 IMAD R8, R9, R10, R8 ;  /* 0x0000000a09089224 */ /* 0x000fe200078e0208 */
[----:B---3--:R-:W-:Y:S06]  /*4820*/  @!P4 BRA `(.L_x_84) ;  /* 0x000000280098c947 */ /* 0x008fec0003800000 */
.L_x_153:
[----:B------:R-:W-:Y:S01]  /*4830*/  PLOP3.LUT P5, PT, P5, P0, PT, 0xf2, 0x2f ;  /* 0x00000000002f781c */ /* 0x000fe20002fa1e72 */
[----:B------:R-:W-:Y:S01]  /*4840*/  UMOV UR14, 0x0 ;  /* 0x00000000000e7882 */ /* 0x000fe20000000000 */
[----:B------:R-:W-:Y:S01]  /*4850*/  LOP3.LUT R30, R30, 0x1, RZ, 0x3c, !PT ;  /* 0x000000011e1e7812 */ /* 0x000fe200078e3cff */
[----:B------:R-:W-:Y:S01]  /*4860*/  UMOV UR15, 0x10000000 ;  /* 0x10000000000f7882 */ /* 0x000fe20000000000 */
[----:B------:R-:W-:Y:S01]  /*4870*/  UMOV UR12, UR36 ;  /* 0x00000024000c7c82 */ /* 0x000fe20008000000 */
[----:B------:R-:W-:Y:S08]  /*4880*/  @P3 R2UR UR36, R27 ;  /* 0x000000001b2432ca */ /* 0x000ff000000e0000 */
[----:B-1----:R-:W-:Y:S01]  /*4890*/  @!P5 IADD3 R3, P0, PT, R32, 0x580, RZ ;  /* 0x000005802003d810 */ /* 0x002fe20007f1e0ff */
[----:B------:R-:W-:Y:S01]  /*48a0*/  @!P5 IMAD.SHL.U32 R97, R97, 0x40, RZ ;  /* 0x000000406161d824 */ /* 0x000fe200078e00ff */
[----:B------:R-:W-:Y:S01]  /*48b0*/  VOTEU.ALL UP1, P5 ;  /* 0x0000000000ff7886 */ /* 0x000fe20002820000 */
[----:B------:R-:W-:Y:S01]  /*48c0*/  @!P5 IMAD.SHL.U32 R99, R99, 0x40, RZ ;  /* 0x000000406363d824 */ /* 0x000fe200078e00ff */
[----:B------:R-:W-:Y:S01]  /*48d0*/  @!P5 R2UR UR8, R3 ;  /* 0x000000000308d2ca */ /* 0x000fe200000e0000 */
[----:B------:R-:W-:Y:S01]  /*48e0*/  @!P5 IMAD.X R0, RZ, RZ, R33, P0 ;  /* 0x000000ffff00d224 */ /* 0x000fe200000e0621 */
[----:B------:R-:W-:Y:S01]  /*48f0*/  @!P5 R2UR UR10, R97 ;  /* 0x00000000610ad2ca */ /* 0x000fe200000e0000 */
[----:B------:R-:W-:Y:S01]  /*4900*/  @!UP1 UIADD3 UR9, UPT, UPT, UR6, 0xd0, URZ ;  /* 0x000000d006099890 */ /* 0x000fe2000fffe0ff */
[----:B------:R-:W-:Y:S01]  /*4910*/  @!P5 R2UR UR11, R99 ;  /* 0x00000000630bd2ca */ /* 0x000fe200000e0000 */
[----:B------:R-:W-:Y:S01]  /*4920*/  IMAD.IADD R97, R8, 0x1, R81 ;  /* 0x0000000108617824 */ /* 0x000fe200078e0251 */
[----:B------:R-:W-:Y:S01]  /*4930*/  @!P5 R2UR UR7, R0 ;  /* 0x000000000007d2ca */ /* 0x000fe200000e0000 */
[----:B------:R-:W-:Y:S01]  /*4940*/  IMAD.IADD R99, R13, 0x1, R96 ;  /* 0x000000010d637824 */ /* 0x000fe200078e0260 */
[C---:B------:R-:W-:Y:S04]  /*4950*/  ISETP.NE.AND P0, PT, R29.reuse, 0x2, PT ;  /* 0x000000021d00780c */ /* 0x040fe80003f05270 */
[----:B------:R-:W-:Y:S01]  /*4960*/  SEL R3, RZ, 0x1, P0 ;  /* 0x00000001ff037807 */ /* 0x000fe20000000000 */
[----:B------:R-:W-:Y:S01]  /*4970*/  IMAD.U32 R10, RZ, RZ, UR8 ;  /* 0x00000008ff0a7e24 */ /* 0x000fe2000f8e00ff */
[----:B------:R-:W-:Y:S01]  /*4980*/  @!UP1 UIADD3 UR8, UPT, UPT, UR6, 0x200, URZ ;  /* 0x0000020006089890 */ /* 0x000fe2000fffe0ff */
[----:B------:R-:W-:Y:S01]  /*4990*/  SEL R29, R29, RZ, P0 ;  /* 0x000000ff1d1d7207 */ /* 0x000fe20000000000 */
[----:B------:R-:W-:Y:S01]  /*49a0*/  VOTEU.ALL UP1, P5 ;  /* 0x0000000000ff7886 */ /* 0x000fe20002820000 */
[----:B------:R-:W-:Y:S02]  /*49b0*/  LOP3.LUT R28, R28, R3, RZ, 0x3c, !PT ;  /* 0x000000031c1c7212 */ /* 0x000fe400078e3cff */
[----:B------:R-:W-:Y:S01]  /*49c0*/  IMAD.U32 R11, RZ, RZ, UR7 ;  /* 0x00000007ff0b7e24 */ /* 0x000fe2000f8e00ff */
[----:B------:R-:W-:Y:S04]  /*49d0*/  @!P5 R2UR UR16, R10 ;  /* 0x000000000a10d2ca */ /* 0x000fe800000e0000 */
[----:B------:R-:W-:Y:S11]  /*49e0*/  @!P5 R2UR UR17, R11 ;  /* 0x000000000b11d2ca */ /* 0x000ff600000e0000 */
[----:B------:R-:W-:Y:S02]  /*49f0*/  @!UPT UIADD3 URZ, UPT, UPT, URZ, URZ, URZ ;  /* 0x000000fffffff290 */ /* 0x000fe4000fffe0ff */
[----:B------:R3:W-:Y:S01]  /*4a00*/  @!UP1 UTMALDG.3D [UR8], [UR16], desc[UR14] ;  /* 0x00000e08100095b4 */ /* 0x0007e20008011000 */
[----:B------:R3:W-:Y:S01]  /*4a10*/  @!P5 SYNCS.ARRIVE.TRANS64.RED.A0TR RZ, [UR6+0xd0], R25 ;  /* 0x0000d019ffffd9a7 */ /* 0x0007e20008300406 */
[----:B------:R-:W-:Y:S01]  /*4a20*/  UPLOP3.LUT UP1, UPT, UPT, UPT, UPT, 0x80, 0x8 ;  /* 0x000000000008789c */ /* 0x000fe20003f2f070 */
[----:B------:R-:W-:Y:S01]  /*4a30*/  SYNCS.ARRIVE.TRANS64.RED.A1T0 RZ, [UR37], RZ ;  /* 0x000000ffffff79a7 */ /* 0x000fe20008100425 */
[----:B------:R-:W-:Y:S09]  /*4a40*/  @P3 BRA `(.L_x_85) ;  /* 0xfffffff400b43947 */ /* 0x000ff2000383ffff */
[----:B------:R-:W-:Y:S07]  /*4a50*/  MOV R0, UR6 ;  /* 0x0000000600007c02 */ /* 0x000fee0008000f00 */
.L_x_86:
[----:B-1----:R-:W-:-:S04]  /*4a60*/  SHF.L.U32 R3, R30, 0x1f, RZ ;  /* 0x0000001f1e037819 */ /* 0x002fc800000006ff */
[----:B------:R1:W2:Y:S03]  /*4a70*/  SYNCS.PHASECHK.TRANS64.TRYWAIT P0, [R0+URZ+0xd8], R3 ;  /* 0x0000d803000075a7 */ /* 0x0002a600080011ff */
[----:B--2---:R-:W-:Y:S05]  /*4a80*/  @!P0 NANOSLEEP.SYNCS 0x989680 ;  /* 0x009896800000895d */ /* 0x004fea0003900000 */
[----:B------:R-:W2:Y:S02]  /*4a90*/  @!P0 SYNCS.PHASECHK.TRANS64 P0, [R0+URZ+0xd8], R3 ;  /* 0x0000d803000085a7 */ /* 0x000ea400080010ff */
[----:B--23--:R-:W-:Y:S05]  /*4aa0*/  @P0 EXIT ;  /* 0x000000000000094d */ /* 0x00cfea0003800000 */
[----:B------:R-:W-:Y:S05]  /*4ab0*/  BRA `(.L_x_86) ;  /* 0xfffffffc00e87947 */ /* 0x000fea000383ffff */
.L_x_77:
[----:B------:R-:W-:-:S06]  /*4ac0*/  UISETP.GE.AND UP1, UPT, UR8, 0x4, UPT ;  /* 0x000000040800788c */ /* 0x000fcc000bf26270 */
[----:B------:R-:W-:-:S13]  /*4ad0*/  PLOP3.LUT P0, PT, PT, PT, UP1, 0x80, 0x8 ;  /* 0x000000000008781c */ /* 0x000fda0003f0f018 */
[----:B------:R-:W-:Y:S05]  /*4ae0*/  @!P0 EXIT ;  /* 0x000000000000894d */ /* 0x000fea0003800000 */
[----:B------:R-:W-:Y:S01]  /*4af0*/  BAR.SYNC.DEFER_BLOCKING 0x6, 0xa0 ;  /* 0x0182800000007b1d */ /* 0x000fe20000010000 */
[C---:B------:R-:W-:Y:S02]  /*4b00*/  IMAD.SHL.U32 R5, R103.reuse, 0x40, RZ ;  /* 0x0000004067057824 */ /* 0x040fe400078e00ff */
[----:B------:R-:W-:Y:S02]  /*4b10*/  HFMA2 R113, -RZ, RZ, 0, 0 ;  /* 0x00000000ff717431 */ /* 0x000fe400000001ff */
[C---:B------:R-:W-:Y:S01]  /*4b20*/  IMAD.SHL.U32 R0, R103.reuse, 0x20, RZ ;  /* 0x0000002067007824 */ /* 0x040fe200078e00ff */
[----:B------:R-:W-:Y:S01]  /*4b30*/  CS2R R108, SRZ ;  /* 0x00000000006c7805 */ /* 0x000fe2000001ff00 */
[----:B------:R-:W-:Y:S01]  /*4b40*/  IMAD.SHL.U32 R105, R103, 0x8, RZ ;  /* 0x0000000867697824 */ /* 0x000fe200078e00ff */
[----:B------:R-:W-:Y:S01]  /*4b50*/  UMOV UR43, 0x400 ;  /* 0x00000400002b7882 */ /* 0x000fe20000000000 */
[----:B------:R-:W-:Y:S01]  /*4b60*/  LOP3.LUT R2, R5, 0x180, RZ, 0xc0, !PT ;  /* 0x0000018005027812 */ /* 0x000fe200078ec0ff */
[----:B------:R-:W-:Y:S01]  /*4b70*/  ULEA UR43, UR37, UR43, 0x18 ;  /* 0x0000002b252b7291 */ /* 0x000fe2000f8ec0ff */
[----:B------:R-:W1:Y:S01]  /*4b80*/  LDC R101, c[0x0][0x370] ;  /* 0x0000dc00ff657b82 */ /* 0x000e620000000800 */
[----:B------:R-:W-:Y:S01]  /*4b90*/  LOP3.LUT R0, R0, 0xc00, RZ, 0xc0, !PT ;  /* 0x00000c0000007812 */ /* 0x000fe200078ec0ff */
[C---:B------:R-:W-:Y:S01]  /*4ba0*/  IMAD.U32 R46, R103.reuse, 0x10000, RZ ;  /* 0x00010000672e7824 */ /* 0x040fe200078e00ff */
[----:B------:R-:W-:Y:S01]  /*4bb0*/  LOP3.LUT R105, R2, 0x30, R105, 0xf8, !PT ;  /* 0x0000003002697812 */ /* 0x000fe200078ef869 */
[C---:B------:R-:W-:Y:S01]  /*4bc0*/  IMAD.SHL.U32 R2, R103.reuse, 0x2, RZ ;  /* 0x0000000267027824 */ /* 0x040fe200078e00ff */
[--C-:B------:R-:W-:Y:S01]  /*4bd0*/  LOP3.LUT R0, R0, 0x40, R5.reuse, 0xf8, !PT ;  /* 0x0000004000007812 */ /* 0x100fe200078ef805 */
[----:B------:R-:W-:Y:S01]  /*4be0*/  IMAD.SHL.U32 R104, R103, 0x10, RZ ;  /* 0x0000001067687824 */ /* 0x000fe200078e00ff */
[----:B------:R-:W-:Y:S01]  /*4bf0*/  UIADD3 UR4, UPT, UPT, UR43, 0x1200, URZ ;  /* 0x000012002b047890 */ /* 0x000fe2000fffe0ff */
[----:B------:R-:W2:Y:S01]  /*4c00*/  LDC R42, c[0x0][0xb0c] ;  /* 0x0002c300ff2a7b82 */ /* 0x000ea20000000800 */
[----:B------:R-:W-:Y:S01]  /*4c10*/  LOP3.LUT R105, R105, 0x20, R2, 0x78, !PT ;  /* 0x0000002069697812 */ /* 0x000fe200078e7802 */
[----:B------:R-:W-:Y:S01]  /*4c20*/  IMAD.MOV.U32 R44, RZ, RZ, RZ ;  /* 0x000000ffff2c7224 */ /* 0x000fe200078e00ff */
[----:B------:R-:W-:Y:S01]  /*4c30*/  LOP3.LUT R0, R0, 0x200, R5, 0xf8, !PT ;  /* 0x0000020000007812 */ /* 0x000fe200078ef805 */
[----:B------:R-:W-:Y:S01]  /*4c40*/  IMAD.MOV.U32 R110, RZ, RZ, RZ ;  /* 0x000000ffff6e7224 */ /* 0x000fe200078e00ff */
[----:B------:R-:W-:Y:S01]  /*4c50*/  LOP3.LUT R46, R46, 0x600000, RZ, 0xc0, !PT ;  /* 0x006000002e2e7812 */ /* 0x000fe200078ec0ff */
[----:B------:R-:W-:Y:S01]  /*4c60*/  IMAD.U32 R111, RZ, RZ, UR4 ;  /* 0x00000004ff6f7e24 */ /* 0x000fe2000f8e00ff */
[----:B------:R-:W4:Y:S01]  /*4c70*/  LDS R3, [UR43+0x1a0] ;  /* 0x0001a02bff037984 */ /* 0x000f220008000800 */
[----:B------:R-:W1:Y:S01]  /*4c80*/  LDC R100, c[0x0][0xb20] ;  /* 0x0002c800ff647b82 */ /* 0x000e620000000800 */
[----:B------:R-:W-:Y:S01]  /*4c90*/  LOP3.LUT R105, R0, R105, RZ, 0xfc, !PT ;  /* 0x0000006900697212 */ /* 0x000fe200078efcff */
[----:B------:R-:W1:Y:S01]  /*4ca0*/  LDCU.64 UR46, c[0x0][0x348] ;  /* 0x00006900ff2e77ac */ /* 0x000e620008000a00 */
[----:B------:R-:W-:-:S02]  /*4cb0*/  LOP3.LUT R104, R104, 0x20, RZ, 0xc0, !PT ;  /* 0x0000002068687812 */ /* 0x000fc400078ec0ff */
[----:B------:R-:W-:Y:S01]  /*4cc0*/  IADD3 R5, PT, PT, R105, UR43, RZ ;  /* 0x0000002b69057c10 */ /* 0x000fe2000fffe0ff */
[----:B------:R-:W1:Y:S02]  /*4cd0*/  LDCU.64 UR38, c[0x0][0x888] ;  /* 0x00011100ff2677ac */ /* 0x000e640008000a00 */
[----:B------:R-:W1:Y:S01]  /*4ce0*/  LDC R41, c[0x0][0xb30] ;  /* 0x0002cc00ff297b82 */ /* 0x000e620000000800 */
[----:B------:R-:W-:Y:S01]  /*4cf0*/  IADD3 R104, PT, PT, -R104, 0x200, R5 ;  /* 0x0000020068687810 */ /* 0x000fe20007ffe105 */
[----:B------:R-:W-:-:S06]  /*4d00*/  UIADD3 UR42, UPT, UPT, UR43, 0x200, URZ ;  /* 0x000002002b2a7890 */ /* 0x000fcc000fffe0ff */
[----:B------:R-:W1:Y:S08]  /*4d10*/  LDC.64 R90, c[0x0][0xb10] ;  /* 0x0002c400ff5a7b82 */ /* 0x000e700000000a00 */
[----:B------:R-:W1:Y:S08]  /*4d20*/  LDC.64 R38, c[0x0][0xb18] ;  /* 0x0002c600ff267b82 */ /* 0x000e700000000a00 */
[----:B------:R-:W1:Y:S01]  /*4d30*/  LDC.64 R86, c[0x0][0x888] ;  /* 0x00022200ff567b82 */ /* 0x000e620000000a00 */
[----:B----4-:R-:W-:-:S07]  /*4d40*/  IMAD.IADD R46, R3, 0x1, R46 ;  /* 0x00000001032e7824 */ /* 0x010fce00078e022e */
[----:B------:R-:W4:Y:S08]  /*4d50*/  LDC.64 R36, c[0x0][0xb28] ;  /* 0x0002ca00ff247b82 */ /* 0x000f300000000a00 */
[----:B------:R-:W1:Y:S08]  /*4d60*/  LDC.64 R88, c[0x0][0x890] ;  /* 0x00022400ff587b82 */ /* 0x000e700000000a00 */
[----:B------:R-:W1:Y:S08]  /*4d70*/  LDC.64 R84, c[0x0][0x8b0] ;  /* 0x00022c00ff547b82 */ /* 0x000e700000000a00 */
[----:B------:R-:W1:Y:S08]  /*4d80*/  LDC.64 R82, c[0x0][0x8a8] ;  /* 0x00022a00ff527b82 */ /* 0x000e700000000a00 */
[----:B--2---:R-:W1:Y:S02]  /*4d90*/  LDC R102, c[0x0][0x374] ;  /* 0x0000dd00ff667b82 */ /* 0x004e640000000800 */
.L_x_104:
[----:B------:R-:W-:Y:S02]  /*4da0*/  LEA R0, R113, UR43, 0x3 ;  /* 0x0000002b71007c11 */ /* 0x000fe4000f8e18ff */
[----:B------:R-:W-:Y:S02]  /*4db0*/  SHF.L.U32 R3, R109, 0x1f, RZ ;  /* 0x0000001f6d037819 */ /* 0x000fe400000006ff */
[----:B------:R-:W-:Y:S02]  /*4dc0*/  LEA R16, R113, UR43, 0x4 ;  /* 0x0000002b71107c11 */ /* 0x000fe4000f8e20ff */
[----:B--2---:R-:W2:Y:S02]  /*4dd0*/  SYNCS.PHASECHK.TRANS64.TRYWAIT P0, [R0+URZ+0xf0], R3 ;  /* 0x0000f003000075a7 */ /* 0x004ea400080011ff */
[----:B-12---:R-:W-:Y:S05]  /*4de0*/  @!P0 BRA `(.L_x_87) ;  /* 0x0000002400408947 */ /* 0x006fea0003800000 */
.L_x_154:
[----:B------:R-:W4:Y:S01]  /*4df0*/  LDC.64 R12, c[0x0][0xb10] ;  /* 0x0002c400ff0c7b82 */ /* 0x000f220000000a00 */
[----:B------:R-:W4:Y:S01]  /*4e00*/  LDS.128 R16, [R16+0x180] ;  /* 0x0001800010107984 */ /* 0x000f220000000c00 */
[----:B-1----:R-:W-:Y:S01]  /*4e10*/  ISETP.NE.AND P1, PT, R41, 0x1, PT ;  /* 0x000000012900780c */ /* 0x002fe20003f25270 */
[----:B--2---:R-:W-:Y:S01]  /*4e20*/  VIADD R0, R0, 0x100 ;  /* 0x0000010000007836 */ /* 0x004fe20000000000 */
[----:B---3--:R-:W-:Y:S04]  /*4e30*/  ISETP.GE.AND P0, PT, R40, 0x1, PT ;  /* 0x000000012800780c */ /* 0x008fe80003f06270 */
[----:B------:R-:W1:Y:S01]  /*4e40*/  LDC.64 R10, c[0x0][0xb18] ;  /* 0x0002c600ff0a7b82 */ /* 0x000e620000000a00 */
[----:B------:R-:W-:Y:S01]  /*4e50*/  PRMT R0, RZ, 0x654, R0 ;  /* 0x00000654ff007816 */ /* 0x000fe20000000000 */
[----:B------:R-:W-:Y:S01]  /*4e60*/  @!PT LDS RZ, [RZ] ;  /* 0x00000000fffff984 */ /* 0x000fe20000000800 */
[----:B------:R-:W-:Y:S01]  /*4e70*/  @!PT LDS RZ, [RZ] ;  /* 0x00000000fffff984 */ /* 0x000fe20000000800 */
[----:B------:R-:W-:Y:S01]  /*4e80*/  @!PT LDS RZ, [RZ] ;  /* 0x00000000fffff984 */ /* 0x000fe20000000800 */
[----:B------:R-:W-:Y:S01]  /*4e90*/  @!PT LDS RZ, [RZ] ;  /* 0x00000000fffff984 */ /* 0x000fe20000000800 */
[----:B------:R2:W-:Y:S06]  /*4ea0*/  MEMBAR.ALL.CTA ;  /* 0x0000000000007992 */ /* 0x0005ec0000008000 */
[----:B--2---:R-:W2:Y:S01]  /*4eb0*/  FENCE.VIEW.ASYNC.S ;  /* 0x00000000000073c6 */ /* 0x004ea20000000000 */
[----:B------:R-:W3:Y:S08]  /*4ec0*/  @!P1 LDC R14, c[0x0][0xb20] ;  /* 0x0002c800ff0e9b82 */ /* 0x000ef00000000800 */
[----:B------:R-:W1:Y:S01]  /*4ed0*/  @!P1 LDC R9, c[0x0][0xb0c] ;  /* 0x0002c300ff099b82 */ /* 0x000e620000000800 */
[----:B--2---:R2:W-:Y:S01]  /*4ee0*/  SYNCS.ARRIVE.TRANS64.RED.A1T0 RZ, [R0+URZ], RZ ;  /* 0x000000ff00ff79a7 */ /* 0x0045e200081004ff */
[----:B----4-:R-:W-:Y:S04]  /*4ef0*/  LOP3.LUT P4, RZ, R18, 0x1, RZ, 0xc0, !PT ;  /* 0x0000000112ff7812 */ /* 0x010fe8000788c0ff */
[----:B------:R-:W-:Y:S09]  /*4f00*/  P2R R112, PR, RZ, 0x10 ;  /* 0x00000010ff707803 */ /* 0x000ff20000000000 */
[----:B------:R-:W-:Y:S02]  /*4f10*/  @P4 MOV R45, R16 ;  /* 0x00000010002d4202 */ /* 0x000fe40000000f00 */
[----:B------:R-:W-:Y:S01]  /*4f20*/  @P4 LOP3.LUT R43, R17, 0xffff, RZ, 0xc0, !PT ;  /* 0x0000ffff112b4812 */ /* 0x000fe200078ec0ff */
[----:B--2---:R-:W-:Y:S06]  /*4f30*/  @!P0 BRA `(.L_x_88) ;  /* 0x0000000000a48947 */ /* 0x004fec0003800000 */
[----:B------:R-:W-:Y:S01]  /*4f40*/  IMAD.HI.U32 R21, R102, R39, RZ ;  /* 0x0000002766157227 */ /* 0x000fe200078e00ff */
[----:B------:R-:W-:Y:S02]  /*4f50*/  ISETP.NE.AND P0, PT, R38, 0x1, PT ;  /* 0x000000012600780c */ /* 0x000fe40003f05270 */
[----:B------:R-:W-:Y:S01]  /*4f60*/  ISETP.NE.AND P2, PT, R40, 0x1, PT ;  /* 0x000000012800780c */ /* 0x000fe20003f45270 */
[----:B------:R-:W-:Y:S01]  /*4f70*/  IMAD.HI.U32 R20, R101, R90, RZ ;  /* 0x0000005a65147227 */ /* 0x000fe200078e00ff */
[----:B------:R-:W-:Y:S02]  /*4f80*/  SHF.R.U32.HI R21, RZ, R100, R21 ;  /* 0x00000064ff157219 */ /* 0x000fe40000011615 */
[----:B------:R-:W-:Y:S01]  /*4f90*/  ISETP.NE.AND P3, PT, R42, 0x1, PT ;  /* 0x000000012a00780c */ /* 0x000fe20003f65270 */
[----:B------:R-:W-:Y:S01]  /*4fa0*/  IMAD.HI.U32 R24, R45, R90, RZ ;  /* 0x0000005a2d187227 */ /* 0x000fe200078e00ff */
[----:B------:R-:W-:Y:S02]  /*4fb0*/  SHF.R.U32.HI R20, RZ, R91, R20 ;  /* 0x0000005bff147219 */ /* 0x000fe40000011614 */
[----:B------:R-:W-:Y:S01]  /*4fc0*/  SEL R3, R102, R21, !P0 ;  /* 0x0000001566037207 */ /* 0x000fe20004000000 */
[----:B------:R-:W-:Y:S01]  /*4fd0*/  IMAD.HI.U32 R21, R43, R39, RZ ;  /* 0x000000272b157227 */ /* 0x000fe200078e00ff */
[----:B------:R-:W-:Y:S02]  /*4fe0*/  SEL R7, R101, R20, !P3 ;  /* 0x0000001465077207 */ /* 0x000fe40005800000 */
[----:B------:R-:W-:Y:S01]  /*4ff0*/  SHF.R.U32.HI R24, RZ, R91, R24 ;  /* 0x0000005bff187219 */ /* 0x000fe20000011618 */
[-C--:B------:R-:W-:Y:S04]  /*5000*/  IMAD.HI.U32 R20, R3, R36.reuse, RZ ;  /* 0x0000002403147227 */ /* 0x080fe800078e00ff */
[----:B------:R-:W-:Y:S01]  /*5010*/  IMAD.HI.U32 R22, R7, R36, RZ ;  /* 0x0000002407167227 */ /* 0x000fe200078e00ff */
[-C--:B------:R-:W-:Y:S02]  /*5020*/  @P2 SHF.R.U32.HI R3, RZ, R37.reuse, R20 ;  /* 0x00000025ff032219 */ /* 0x080fe40000011614 */
[----:B------:R-:W-:Y:S02]  /*5030*/  SHF.R.U32.HI R20, RZ, R100, R21 ;  /* 0x00000064ff147219 */ /* 0x000fe40000011615 */
[----:B------:R-:W-:Y:S01]  /*5040*/  @P2 SHF.R.U32.HI R7, RZ, R37, R22 ;  /* 0x00000025ff072219 */ /* 0x000fe20000011616 */
[C---:B------:R-:W-:Y:S01]  /*5050*/  IMAD R2, R40.reuse, R3, RZ ;  /* 0x0000000328027224 */ /* 0x040fe200078e02ff */
[----:B------:R-:W-:Y:S02]  /*5060*/  SEL R5, R43, R20, !P0 ;  /* 0x000000142b057207 */ /* 0x000fe40004000000 */
[----:B------:R-:W-:Y:S01]  /*5070*/  SEL R3, R45, R24, !P3 ;  /* 0x000000182d037207 */ /* 0x000fe20005800000 */
[----:B------:R-:W-:Y:S01]  /*5080*/  IMAD R4, R40, R7, RZ ;  /* 0x0000000728047224 */ /* 0x000fe200078e02ff */
[C---:B------:R-:W-:Y:S01]  /*5090*/  ISETP.GE.AND P0, PT, R5.reuse, R2, PT ;  /* 0x000000020500720c */ /* 0x040fe20003f06270 */
[----:B------:R-:W-:Y:S03]  /*50a0*/  IMAD.HI.U32 R6, R5, R36, RZ ;  /* 0x0000002405067227 */ /* 0x000fe600078e00ff */
[----:B------:R-:W-:Y:S01]  /*50b0*/  ISETP.GE.OR P0, PT, R3, R4, P0 ;  /* 0x000000040300720c */ /* 0x000fe20000706670 */
[----:B------:R-:W-:Y:S01]  /*50c0*/  IMAD.MOV R4, RZ, RZ, -R3 ;  /* 0x000000ffff047224 */ /* 0x000fe200078e0a03 */
[-C--:B------:R-:W-:Y:S03]  /*50d0*/  SHF.R.U32.HI R6, RZ, R37.reuse, R6 ;  /* 0x00000025ff067219 */ /* 0x080fe60000011606 */
[----:B------:R-:W-:Y:S01]  /*50e0*/  IMAD R45, R42, R4, R45 ;  /* 0x000000042a2d7224 */ /* 0x000fe200078e022d */
[----:B------:R-:W-:Y:S05]  /*50f0*/  SEL R15, R5, R6, !P2 ;  /* 0x00000006050f7207 */ /* 0x000fea0005000000 */
[----:B------:R-:W-:Y:S02]  /*5100*/  IMAD.MOV R6, RZ, RZ, -R15 ;  /* 0x000000ffff067224 */ /* 0x000fe400078e0a0f */
[C---:B------:R-:W-:Y:S04]  /*5110*/  @!P0 IMAD.HI.U32 R2, R3.reuse, R36, RZ ;  /* 0x0000002403028227 */ /* 0x040fe800078e00ff */
[----:B------:R-:W-:Y:S01]  /*5120*/  IMAD R6, R40, R6, R5 ;  /* 0x0000000628067224 */ /* 0x000fe200078e0205 */
[----:B------:R-:W-:Y:S04]  /*5130*/  @!P0 SHF.R.U32.HI R2, RZ, R37, R2 ;  /* 0x00000025ff028219 */ /* 0x000fe80000011602 */
[----:B------:R-:W-:Y:S02]  /*5140*/  @!P0 SEL R0, R3, R2, !P2 ;  /* 0x0000000203008207 */ /* 0x000fe40005000000 */
[----:B------:R-:W-:Y:S02]  /*5150*/  IADD3 R2, PT, PT, -R5, RZ, RZ ;  /* 0x000000ff05027210 */ /* 0x000fe40007ffe1ff */
[----:B------:R-:W-:Y:S01]  /*5160*/  @!P0 IADD3 R8, PT, PT, R15, -R0, RZ ;  /* 0x800000000f088210 */ /* 0x000fe20007ffe0ff */
[----:B------:R-:W-:Y:S02]  /*5170*/  @!P0 IMAD R0, R7, R6, R0 ;  /* 0x0000000607008224 */ /* 0x000fe400078e0200 */
[----:B------:R-:W-:Y:S02]  /*5180*/  IMAD R43, R38, R2, R43 ;  /* 0x00000002262b7224 */ /* 0x000fe400078e022b */
[----:B------:R-:W-:Y:S02]  /*5190*/  @!P0 IMAD R5, R8, R40, R3 ;  /* 0x0000002808058224 */ /* 0x000fe400078e0203 */
[----:B------:R-:W-:Y:S04]  /*51a0*/  @!P0 IMAD.MOV.U32 R3, RZ, RZ, R0 ;  /* 0x000000ffff038224 */ /* 0x000fe800078e0000 */
[----:B------:R-:W-:Y:S02]  /*51b0*/  IMAD R45, R3, R42, R45 ;  /* 0x0000002a032d7224 */ /* 0x000fe400078e022d */
[----:B------:R-:W-:Y:S07]  /*51c0*/  IMAD R43, R5, R38, R43 ;  /* 0x00000026052b7224 */ /* 0x000fee00078e022b */
.L_x_88:
[----:B------:R-:W-:Y:S01]  /*51d0*/  @!P1 IMAD.HI.U32 R0, R45, R12, RZ ;  /* 0x0000000c2d009227 */ /* 0x000fe200078e00ff */
[----:B-1----:R-:W-:Y:S01]  /*51e0*/  @!P1 ISETP.NE.AND P0, PT, R10, 0x1, PT ;  /* 0x000000010a00980c */ /* 0x002fe20003f05270 */
[----:B------:R-:W-:Y:S01]  /*51f0*/  ULOP3.LUT UP0, URZ, UR42, 0x1b0, URZ, 0xc0, !UPT ;  /* 0x000001b02aff7892 */ /* 0x000fe2000f80c0ff */
[----:B------:R-:W-:Y:S01]  /*5200*/  @!P1 ISETP.NE.AND P2, PT, R9, 0x1, PT ;  /* 0x000000010900980c */ /* 0x000fe20003f45270 */
[----:B------:R-:W-:Y:S01]  /*5210*/  @!P1 IMAD.HI.U32 R3, R43, R11, RZ ;  /* 0x0000000b2b039227 */ /* 0x000fe200078e00ff */
[----:B------:R-:W-:Y:S02]  /*5220*/  @!P1 SHF.R.U32.HI R0, RZ, R13, R0 ;  /* 0x0000000dff009219 */ /* 0x000fe40000011600 */
[----:B------:R-:W-:Y:S01]  /*5230*/  @P4 SHF.R.U32.HI R107, RZ, 0x10, R17 ;  /* 0x00000010ff6b4819 */ /* 0x000fe20000011611 */
[----:B------:R-:W-:Y:S01]  /*5240*/  VIADD R113, R113, 0x1 ;  /* 0x0000000171717836 */ /* 0x000fe20000000000 */
[----:B---3--:R-:W-:Y:S02]  /*5250*/  @!P1 SHF.R.U32.HI R2, RZ, R14, R3 ;  /* 0x0000000eff029219 */ /* 0x008fe40000011603 */
[----:B------:R-:W-:Y:S02]  /*5260*/  @!P1 SEL R3, R45, R0, !P2 ;  /* 0x000000002d039207 */ /* 0x000fe40005000000 */
[----:B------:R-:W-:Y:S05]  /*5270*/  @!P1 SEL R2, R43, R2, !P0 ;  /* 0x000000022b029207 */ /* 0x000fea0004000000 */
[----:B------:R-:W-:Y:S02]  /*5280*/  @!P1 IMAD.IADD R0, R2, 0x1, -R3 ;  /* 0x0000000102009824 */ /* 0x000fe400078e0a03 */
[----:B------:R-:W-:Y:S02]  /*5290*/  @!P1 IMAD.IADD R2, R3, 0x1, -R2 ;  /* 0x0000000103029824 */ /* 0x000fe400078e0a02 */
[----:B------:R-:W-:Y:S02]  /*52a0*/  @!P1 IMAD R45, R0, R9, R45 ;  /* 0x00000009002d9224 */ /* 0x000fe400078e022d */
[----:B------:R-:W-:Y:S01]  /*52b0*/  @!P1 IMAD R43, R2, R10, R43 ;  /* 0x0000000a022b9224 */ /* 0x000fe200078e022b */
[----:B------:R-:W-:Y:S06]  /*52c0*/  BRA.U !UP0, `(.L_x_89) ;  /* 0x0000000108407547 */ /* 0x000fec000b800000 */
[----:B------:R-:W1:Y:S01]  /*52d0*/  LDCU.64 UR8, c[0x4][0x80] ;  /* 0x01001000ff0877ac */ /* 0x000e620008000a00 */
[----:B------:R-:W-:Y:S01]  /*52e0*/  MOV R3, 0x0 ;  /* 0x0000000000037802 */ /* 0x000fe20000000f00 */
[----:B------:R-:W-:Y:S02]  /*52f0*/  HFMA2 R12, -RZ, RZ, 0, 5.9604644775390625e-08 ;  /* 0x00000001ff0c7431 */ /* 0x000fe400000001ff */
[----:B------:R-:W-:Y:S02]  /*5300*/  IMAD.MOV.U32 R8, RZ, RZ, 0x70 ;  /* 0x00000070ff087424 */ /* 0x000fe400078e00ff */
[----:B------:R-:W-:Y:S01]  /*5310*/  IMAD.MOV.U32 R13, RZ, RZ, RZ ;  /* 0x000000ffff0d7224 */ /* 0x000fe200078e00ff */
[----:B------:R-:W2:Y:S01]  /*5320*/  LDCU.64 UR6, c[0x4][0x88] ;  /* 0x01001100ff0677ac */ /* 0x000ea20008000a00 */
[----:B------:R-:W3:Y:S01]  /*5330*/  LDC.64 R2, c[0x4][R3] ;  /* 0x0100000003027b82 */ /* 0x000ee20000000a00 */
[----:B------:R-:W4:Y:S01]  /*5340*/  LDCU.64 UR4, c[0x4][0x8] ;  /* 0x01000100ff0477ac */ /* 0x000f220008000a00 */
[----:B-1----:R-:W-:Y:S01]  /*5350*/  MOV R5, UR9 ;  /* 0x0000000900057c02 */ /* 0x002fe20008000f00 */
[----:B------:R-:W-:Y:S01]  /*5360*/  IMAD.U32 R4, RZ, RZ, UR8 ;  /* 0x00000008ff047e24 */ /* 0x000fe2000f8e00ff */
[----:B--2---:R-:W-:Y:S01]  /*5370*/  MOV R7, UR7 ;  /* 0x0000000700077c02 */ /* 0x004fe20008000f00 */
[----:B------:R-:W-:Y:S01]  /*5380*/  IMAD.U32 R6, RZ, RZ, UR6 ;  /* 0x00000006ff067e24 */ /* 0x000fe2000f8e00ff */
[----:B----4-:R-:W-:Y:S01]  /*5390*/  MOV R11, UR5 ;  /* 0x00000005000b7c02 */ /* 0x010fe20008000f00 */
[----:B------:R-:W-:Y:S02]  /*53a0*/  IMAD.U32 R10, RZ, RZ, UR4 ;  /* 0x00000004ff0a7e24 */ /* 0x000fe4000f8e00ff */
[----:B------:R-:W-:Y:S07]  /*53b0*/  LEPC R20, `(.L_x_89) ;  /* 0x000000001014794e */ /* 0x000fee0000000000 */
[----:B---3-5:R-:W-:Y:S05]  /*53c0*/  CALL.ABS.NOINC R2 ;  /* 0x0000000002007343 */ /* 0x028fea0003c00000 */
.L_x_89:
[----:B------:R-:W-:Y:S01]  /*53d0*/  LOP3.LUT P0, RZ, R111, 0x1b0, RZ, 0xc0, !PT ;  /* 0x000001b06fff7812 */ /* 0x000fe2000780c0ff */
[----:B------:R-:W-:Y:S11]  /*53e0*/  BSSY.RECONVERGENT B6, `(.L_x_90) ;  /* 0x0000013000067945 */ /* 0x000ff60003800200 */
[----:B------:R-:W-:Y:S01]  /*53f0*/  @!UPT UIADD3 URZ, UPT, UPT, URZ, URZ, URZ ;  /* 0x000000fffffff290 */ /* 0x000fe2000fffe0ff */
[----:B------:R-:W-:Y:S05]  /*5400*/  @!P0 BRA `(.L_x_91) ;  /* 0x0000000000408947 */ /* 0x000fea0003800000 */
        /* <DEDUP_REMOVED lines=16> */
.L_x_91:
[----:B------:R-:W-:Y:S05]  /*5510*/  BSYNC.RECONVERGENT B6 ;  /* 0x0000000000067941 */ /* 0x000fea0003800200 */
.L_x_90:
[----:B------:R-:W-:Y:S01]  /*5520*/  ISETP.NE.U32.AND P3, PT, R88, RZ, PT ;  /* 0x000000ff5800720c */ /* 0x000fe20003f65070 */
[----:B------:R-:W-:Y:S01]  /*5530*/  UISETP.NE.AND UP1, UPT, UR44, URZ, UPT ;  /* 0x000000ff2c00728c */ /* 0x000fe2000bf25270 */
[----:B------:R-:W-:Y:S02]  /*5540*/  ISETP.NE.U32.AND P4, PT, R84, RZ, PT ;  /* 0x000000ff5400720c */ /* 0x000fe40003f85070 */
[----:B------:R-:W-:Y:S02]  /*5550*/  ISETP.NE.AND.EX P3, PT, R89, RZ, PT, P3 ;  /* 0x000000ff5900720c */ /* 0x000fe40003f65330 */
[----:B------:R-:W-:Y:S02]  /*5560*/  PLOP3.LUT P1, PT, PT, PT, PT, 0x8, 0x80 ;  /* 0x000000000080781c */ /* 0x000fe40003f2e170 */
[----:B------:R-:W-:Y:S02]  /*5570*/  PLOP3.LUT P0, PT, PT, PT, UP1, 0x80, 0x8 ;  /* 0x000000000008781c */ /* 0x000fe40003f0f018 */
[----:B------:R-:W-:Y:S02]  /*5580*/  ISETP.NE.AND.EX P4, PT, R85, RZ, PT, P4 ;  /* 0x000000ff5500720c */ /* 0x000fe40003f85340 */
[----:B------:R-:W1:Y:S09]  /*5590*/  @UP1 LDCU.64 UR4, c[0x0][0x888] ;  /* 0x00011100ff0417ac */ /* 0x000e720008000a00 */
[----:B------:R-:W-:Y:S01]  /*55a0*/  @P0 PLOP3.LUT P1, PT, P3, PT, PT, 0x80, 0x8 ;  /* 0x000000000008081c */ /* 0x000fe20001f2f070 */
[----:B-1----:R-:W-:Y:S04]  /*55b0*/  @UP1 UISETP.NE.U32.AND UP0, UPT, UR4, URZ, UPT ;  /* 0x000000ff0400128c */ /* 0x002fe8000bf05070 */
[----:B------:R-:W-:Y:S04]  /*55c0*/  @UP1 UISETP.NE.AND.EX UP0, UPT, UR5, URZ, UPT, UP0 ;  /* 0x000000ff0500128c */ /* 0x000fe8000bf05300 */
[----:B------:R-:W-:Y:S01]  /*55d0*/  @UP1 USEL UR4, URZ, 0xffffffff, UP0 ;  /* 0xffffffffff041887 */ /* 0x000fe20008000000 */
[----:B------:R-:W-:Y:S11]  /*55e0*/  @!P3 BRA `(.L_x_92) ;  /* 0x00000000002cb947 */ /* 0x000ff60003800000 */
[----:B------:R-:W-:Y:S01]  /*55f0*/  ISETP.NE.U32.AND P2, PT, R86, RZ, PT ;  /* 0x000000ff5600720c */ /* 0x000fe20003f45070 */
[----:B------:R-:W-:Y:S03]  /*5600*/  IMAD.MOV.U32 R98, RZ, RZ, 0x1 ;  /* 0x00000001ff627424 */ /* 0x000fe600078e00ff */
[----:B------:R-:W-:Y:S11]  /*5610*/  ISETP.NE.AND.EX P2, PT, R87, RZ, PT, P2 ;  /* 0x000000ff5700720c */ /* 0x000ff60003f45320 */
[----:B------:R-:W-:Y:S02]  /*5620*/  @!UPT UIADD3 URZ, UPT, UPT, URZ, URZ, URZ ;  /* 0x000000fffffff290 */ /* 0x000fe4000fffe0ff */
[----:B------:R-:W1:Y:S01]  /*5630*/  @P2 LDC.64 R2, c[0x0][0x888] ;  /* 0x00022200ff022b82 */ /* 0x000e620000000a00 */
[----:B------:R-:W-:Y:S04]  /*5640*/  @P2 IMAD R0, R88, UR36, RZ ;  /* 0x0000002458002c24 */ /* 0x000fe8000f8e02ff */
[----:B-1----:R-:W-:Y:S04]  /*5650*/  @P2 IMAD.WIDE R2, R0, 0x4, R2 ;  /* 0x0000000400022825 */ /* 0x002fe800078e0202 */
[----:B------:R-:W-:Y:S01]  /*5660*/  HFMA2 R0, -RZ, RZ, 0, 5.9604644775390625e-08 ;  /* 0x00000001ff007431 */ /* 0x000fe200000001ff */
[----:B-----5:R1:W5:Y:S04]  /*5670*/  @P2 LDG.E R48, desc[UR40][R2.64] ;  /* 0x0000002802302981 */ /* 0x020368000c1e1900 */
[----:B------:R-:W-:Y:S01]  /*5680*/  @!P2 PRMT R98, R0, 0x7610, R98 ;  /* 0x000076100062a816 */ /* 0x000fe20000000062 */
[----:B-1----:R-:W2:Y:S06]  /*5690*/  @!P2 LDC R48, c[0x0][0x880] ;  /* 0x00022000ff30ab82 */ /* 0x002eac0000000800 */
.L_x_92:
[----:B------:R-:W-:Y:S05]  /*56a0*/  @!P4 BRA `(.L_x_93) ;  /* 0x000000000020c947 */ /* 0x000fea0003800000 */
[----:B------:R-:W-:Y:S04]  /*56b0*/  ISETP.NE.U32.AND P2, PT, R82, RZ, PT ;  /* 0x000000ff5200720c */ /* 0x000fe80003f45070 */
[----:B------:R-:W-:Y:S11]  /*56c0*/  ISETP.NE.AND.EX P2, PT, R83, RZ, PT, P2 ;  /* 0x000000ff5300720c */ /* 0x000ff60003f45320 */
[----:B------:R-:W-:Y:S02]  /*56d0*/  @!UPT UIADD3 URZ, UPT, UPT, URZ, URZ, URZ ;  /* 0x000000fffffff290 */ /* 0x000fe4000fffe0ff */
[----:B------:R-:W1:Y:S01]  /*56e0*/  @P2 LDC.64 R2, c[0x0][0x8a8] ;  /* 0x00022a00ff022b82 */ /* 0x000e620000000a00 */
[----:B------:R-:W-:Y:S04]  /*56f0*/  @P2 IMAD R0, R84, UR36, RZ ;  /* 0x0000002454002c24 */ /* 0x000fe8000f8e02ff */
[----:B-1----:R-:W-:Y:S05]  /*5700*/  @P2 IMAD.WIDE R2, R0, 0x4, R2 ;  /* 0x0000000400022825 */ /* 0x002fea00078e0202 */
[----:B-----5:R1:W5:Y:S02]  /*5710*/  @P2 LDG.E R47, desc[UR40][R2.64] ;  /* 0x00000028022f2981 */ /* 0x020364000c1e1900 */
[----:B-1----:R-:W3:Y:S02]  /*5720*/  @!P2 LDC R47, c[0x0][0x8a0] ;  /* 0x00022800ff2fab82 */ /* 0x002ee40000000800 */
.L_x_93:
[----:B--2--5:R-:W-:Y:S01]  /*5730*/  @P0 ISETP.NE.AND P4, PT, R48, RZ, PT ;  /* 0x000000ff3000020c */ /* 0x024fe20003f85270 */
[----:B------:R-:W-:Y:S01]  /*5740*/  IMAD.U32 R0, RZ, RZ, UR4 ;  /* 0x00000004ff007e24 */ /* 0x000fe2000f8e00ff */
[----:B------:R-:W-:Y:S01]  /*5750*/  @P0 LOP3.LUT P2, RZ, R98, 0xff, RZ, 0xc0, !PT ;  /* 0x000000ff62ff0812 */ /* 0x000fe2000784c0ff */
[----:B------:R-:W-:Y:S01]  /*5760*/  BSSY B1, `(.L_x_94) ;  /* 0x0000039000017945 */ /* 0x000fe20003800000 */
[----:B------:R-:W-:Y:S02]  /*5770*/  @P0 SEL R9, RZ, 0xffffffff, P4 ;  /* 0xffffffffff090807 */ /* 0x000fe40002000000 */
[----:B------:R-:W-:Y:S02]  /*5780*/  CS2R R58, SRZ ;  /* 0x00000000003a7805 */ /* 0x000fe4000001ff00 */
[----:B------:R-:W-:Y:S02]  /*5790*/  LEA R92, R44, UR43, 0x3 ;  /* 0x0000002b2c5c7c11 */ /* 0x000fe4000f8e18ff */
[----:B------:R-:W-:Y:S02]  /*57a0*/  CS2R R56, SRZ ;  /* 0x0000000000387805 */ /* 0x000fe4000001ff00 */
[----:B------:R-:W-:Y:S02]  /*57b0*/  @P1 SEL R9, R0, R9, !P2 ;  /* 0x0000000900091207 */ /* 0x000fe40005000000 */
[----:B------:R-:W-:Y:S02]  /*57c0*/  CS2R R54, SRZ ;  /* 0x0000000000367805 */ /* 0x000fe4000001ff00 */
[----:B------:R-:W-:Y:S02]  /*57d0*/  SHF.L.U32 R7, R110, 0x1f, RZ ;  /* 0x0000001f6e077819 */ /* 0x000fe400000006ff */
[----:B------:R-:W-:Y:S02]  /*57e0*/  CS2R R52, SRZ ;  /* 0x0000000000347805 */ /* 0x000fe4000001ff00 */
[----:B------:R-:W-:Y:S02]  /*57f0*/  @P0 LOP3.LUT R9, R9, 0x1, RZ, 0xc0, !PT ;  /* 0x0000000109090812 */ /* 0x000fe400078ec0ff */
[C---:B------:R-:W-:Y:S02]  /*5800*/  LEA.HI R5, R44.reuse, R44, RZ, 0x1 ;  /* 0x0000002c2c057211 */ /* 0x040fe400078f08ff */
[----:B------:R-:W-:Y:S02]  /*5810*/  ISETP.NE.U32.OR P1, PT, R9, 0x1, !P0 ;  /* 0x000000010900780c */ /* 0x000fe40004725470 */
[----:B------:R-:W-:Y:S01]  /*5820*/  PLOP3.LUT P5, PT, PT, PT, PT, 0x8, 0x80 ;  /* 0x000000000080781c */ /* 0x000fe20003fae170 */
[C---:B------:R-:W-:Y:S01]  /*5830*/  IMAD.SHL.U32 R3, R5.reuse, 0x20, RZ ;  /* 0x0000002005037824 */ /* 0x040fe200078e00ff */
[----:B------:R-:W-:Y:S04]  /*5840*/  LOP3.LUT R5, R5, 0xffe, RZ, 0xc0, !PT ;  /* 0x00000ffe05057812 */ /* 0x000fe800078ec0ff */
[----:B------:R-:W-:Y:S01]  /*5850*/  LOP3.LUT R3, R3, 0xffffffc0, RZ, 0xc0, !PT ;  /* 0xffffffc003037812 */ /* 0x000fe200078ec0ff */
[----:B------:R-:W-:Y:S04]  /*5860*/  IMAD.IADD R32, R44, 0x1, -R5 ;  /* 0x000000012c207824 */ /* 0x000fe800078e0a05 */
[----:B------:R-:W-:Y:S01]  /*5870*/  @P1 SHF.L.U32 R2, R108, 0x1f, RZ ;  /* 0x0000001f6c021819 */ /* 0x000fe200000006ff */
[----:B------:R-:W-:Y:S03]  /*5880*/  IMAD.IADD R3, R46, 0x1, R3 ;  /* 0x000000012e037824 */ /* 0x000fe600078e0203 */
[----:B------:R-:W1:Y:S01]  /*5890*/  @P1 SYNCS.PHASECHK.TRANS64.TRYWAIT P0, [UR43+0xd0], R2 ;  /* 0x0000d002ff0015a7 */ /* 0x000e62000800112b */
[----:B------:R-:W-:Y:S01]  /*58a0*/  IMAD R32, R32, 0x100000, R3 ;  /* 0x0010000020207824 */ /* 0x000fe200078e0203 */
[----:B------:R2:W4:Y:S01]  /*58b0*/  SYNCS.PHASECHK.TRANS64.TRYWAIT P4, [R92+URZ+0x110], R7 ;  /* 0x000110075c0075a7 */ /* 0x00052200080811ff */
[----:B-1----:R-:W-:Y:S01]  /*58c0*/  @P1 PLOP3.LUT P5, PT, P0, PT, PT, 0x8, 0x80 ;  /* 0x000000000080181c */ /* 0x002fe200007ae170 */
[----:B------:R-:W-:Y:S01]  /*58d0*/  @!UPT UIADD3 URZ, UPT, UPT, URZ, URZ, URZ ;  /* 0x000000fffffff290 */ /* 0x000fe2000fffe0ff */
[----:B--2---:R-:W-:Y:S11]  /*58e0*/  @!P1 BRA `(.L_x_95) ;  /* 0x0000000000809947 */ /* 0x004ff60003800000 */
[----:B------:R-:W-:Y:S01]  /*58f0*/  ISETP.NE.U32.AND P0, PT, RZ, UR38, PT ;  /* 0x00000026ff007c0c */ /* 0x000fe2000bf05070 */
[----:B------:R-:W-:Y:S01]  /*5900*/  BSSY B0, `(.L_x_96) ;  /* 0x0000012000007945 */ /* 0x000fe20003800000 */
[----:B------:R-:W-:Y:S02]  /*5910*/  ISETP.NE.AND P2, PT, R48, RZ, PT ;  /* 0x000000ff3000720c */ /* 0x000fe40003f45270 */
[----:B------:R-:W-:Y:S02]  /*5920*/  CS2R R54, SRZ ;  /* 0x0000000000367805 */ /* 0x000fe4000001ff00 */
[----:B------:R-:W-:Y:S02]  /*5930*/  ISETP.NE.AND.EX P0, PT, RZ, UR39, PT, P0 ;  /* 0x00000027ff007c0c */ /* 0x000fe4000bf05300 */
[----:B------:R-:W-:Y:S02]  /*5940*/  CS2R R52, SRZ ;  /* 0x0000000000347805 */ /* 0x000fe4000001ff00 */
[----:B------:R-:W-:Y:S02]  /*5950*/  LOP3.LUT P1, RZ, R98, 0xff, RZ, 0xc0, !PT ;  /* 0x000000ff62ff7812 */ /* 0x000fe4000782c0ff */
[----:B------:R-:W-:Y:S02]  /*5960*/  CS2R R58, SRZ ;  /* 0x00000000003a7805 */ /* 0x000fe4000001ff00 */
[----:B------:R-:W-:Y:S02]  /*5970*/  SEL R0, RZ, 0xffffffff, P2 ;  /* 0xffffffffff007807 */ /* 0x000fe40001000000 */
[----:B------:R-:W-:Y:S02]  /*5980*/  CS2R R56, SRZ ;  /* 0x0000000000387805 */ /* 0x000fe4000001ff00 */
[----:B------:R-:W-:Y:S04]  /*5990*/  SEL R3, RZ, 0xffffffff, P0 ;  /* 0xffffffffff037807 */ /* 0x000fe80000000000 */
[----:B------:R-:W-:Y:S04]  /*59a0*/  @P3 SEL R0, R3, R0, !P1 ;  /* 0x0000000003003207 */ /* 0x000fe80004800000 */
[----:B------:R-:W-:Y:S04]  /*59b0*/  LOP3.LUT R0, R0, 0x1, RZ, 0xc0, !PT ;  /* 0x0000000100007812 */ /* 0x000fe800078ec0ff */
[----:B------:R-:W-:Y:S01]  /*59c0*/  ISETP.NE.U32.AND P0, PT, R0, 0x1, PT ;  /* 0x000000010000780c */ /* 0x000fe20003f05070 */
[----:B------:R-:W-:Y:S01]  /*59d0*/  @!UPT UIADD3 URZ, UPT, UPT, URZ, URZ, URZ ;  /* 0x000000fffffff290 */ /* 0x000fe2000fffe0ff */
[----:B------:R-:W-:Y:S11]  /*59e0*/  @!P5 BRA `(.L_x_97) ;  /* 0x00000000000cd947 */ /* 0x000ff60003800000 */
[----:B------:R-:W-:Y:S04]  /*59f0*/  SHF.L.U32 R3, R108, 0x1f, RZ ;  /* 0x0000001f6c037819 */ /* 0x000fe800000006ff */
[----:B------:R-:W1:Y:S02]  /*5a00*/  SYNCS.PHASECHK.TRANS64.TRYWAIT P1, [UR43+0xd0], R3 ;  /* 0x0000d003ff0075a7 */ /* 0x000e64000802112b */
[----:B-1----:R-:W-:Y:S05]  /*5a10*/  @!P1 BRA `(.L_x_98) ;  /* 0x0000001800489947 */ /* 0x002fea0003800000 */
.L_x_97:
[----:B------:R-:W-:Y:S05]  /*5a20*/  BSYNC B0 ;  /* 0x0000000000007941 */ /* 0x000fea0003800000 */
.L_x_96:
[----:B------:R2:W1:Y:S01]  /*5a30*/  @P0 LDS.128 R52, [R105+UR43+0x200] ;  /* 0x0002002b69340984 */ /* 0x0004620008000c00 */
[----:B------:R-:W-:Y:S01]  /*5a40*/  UIADD3 UR4, UPT, UPT, UR43, 0xd8, URZ ;  /* 0x000000d82b047890 */ /* 0x000fe2000fffe0ff */
[----:B------:R-:W-:Y:S02]  /*5a50*/  LOP3.LUT R108, R108, 0x1, RZ, 0x3c, !PT ;  /* 0x000000016c6c7812 */ /* 0x000fe400078e3cff */
[----:B------:R2:W1:Y:S01]  /*5a60*/  @P0 LDS.128 R56, [R104+0x10] ;  /* 0x0000100068380984 */ /* 0x0004620000000c00 */
[----:B------:R-:W-:Y:S01]  /*5a70*/  UPRMT UR4, UR37, 0x654, UR4 ;  /* 0x0000065425047896 */ /* 0x000fe20008000004 */
[----:B------:R-:W-:Y:S01]  /*5a80*/  @!PT LDS RZ, [RZ] ;  /* 0x00000000fffff984 */ /* 0x000fe20000000800 */
[----:B------:R-:W-:Y:S01]  /*5a90*/  @!PT LDS RZ, [RZ] ;  /* 0x00000000fffff984 */ /* 0x000fe20000000800 */
[----:B------:R-:W-:Y:S01]  /*5aa0*/  @!PT LDS RZ, [RZ] ;  /* 0x00000000fffff984 */ /* 0x000fe20000000800 */
[----:B------:R-:W-:Y:S01]  /*5ab0*/  @!PT LDS RZ, [RZ] ;  /* 0x00000000fffff984 */ /* 0x000fe20000000800 */
[----:B------:R5:W-:Y:S06]  /*5ac0*/  MEMBAR.ALL.CTA ;  /* 0x0000000000007992 */ /* 0x000bec0000008000 */
[----:B-----5:R-:W5:Y:S02]  /*5ad0*/  FENCE.VIEW.ASYNC.S ;  /* 0x00000000000073c6 */ /* 0x020f640000000000 */
[----:B-----5:R-:W-:Y:S03]  /*5ae0*/  SYNCS.ARRIVE.TRANS64.RED.A1T0 RZ, [UR4], RZ ;  /* 0x000000ffffff79a7 */ /* 0x020fe60008100404 */
.L_x_95:
[----:B------:R-:W-:Y:S05]  /*5af0*/  BSYNC B1 ;  /* 0x0000000000017941 */ /* 0x000fea0003800000 */
.L_x_94:
[----:B-1----:R-:W-:Y:S04]  /*5b00*/  SHF.R.U32.HI R3, RZ, 0x15, R32 ;  /* 0x00000015ff037819 */ /* 0x002fe80000011620 */
[----:B------:R-:W-:Y:S01]  /*5b10*/  LOP3.LUT P0, RZ, R3, 0x3, R106, 0x48, !PT ;  /* 0x0000000303ff7812 */ /* 0x000fe2000780486a */
[----:B------:R-:W-:Y:S01]  /*5b20*/  @!UPT UIADD3 URZ, UPT, UPT, URZ, URZ, URZ ;  /* 0x000000fffffff290 */ /* 0x000fe2000fffe0ff */
[----:B----4-:R-:W-:Y:S11]  /*5b30*/  @P4 BRA `(.L_x_99) ;  /* 0x0000000000084947 */ /* 0x010ff60003800000 */
[----:B------:R-:W1:Y:S02]  /*5b40*/  SYNCS.PHASECHK.TRANS64.TRYWAIT P1, [R92+URZ+0x110], R7 ;  /* 0x000110075c0075a7 */ /* 0x000e6400080211ff */
[----:B-1----:R-:W-:Y:S05]  /*5b50*/  @!P1 BRA `(.L_x_100) ;  /* 0x0000001800109947 */ /* 0x002fea0003800000 */
.L_x_99:
[----:B------:R-:W-:Y:S05]  /*5b60*/  @!P0 BRA `(.L_x_101) ;  /* 0x0000000000408947 */ /* 0x000fea0003800000 */
[----:B------:R-:W4:Y:S01]  /*5b70*/  LDCU.64 UR8, c[0x4][0x70] ;  /* 0x01000e00ff0877ac */ /* 0x000f220008000a00 */
[----:B------:R-:W-:Y:S01]  /*5b80*/  MOV R3, 0x0 ;  /* 0x0000000000037802 */ /* 0x000fe20000000f00 */
[----:B------:R-:W-:Y:S02]  /*5b90*/  HFMA2 R12, -RZ, RZ, 0, 5.9604644775390625e-08 ;  /* 0x00000001ff0c7431 */ /* 0x000fe400000001ff */
[----:B------:R-:W-:Y:S02]  /*5ba0*/  IMAD.MOV.U32 R8, RZ, RZ, 0x192 ;  /* 0x00000192ff087424 */ /* 0x000fe400078e00ff */
[----:B------:R-:W-:Y:S01]  /*5bb0*/  IMAD.MOV.U32 R13, RZ, RZ, RZ ;  /* 0x000000ffff0d7224 */ /* 0x000fe200078e00ff */
[----:B------:R-:W1:Y:S01]  /*5bc0*/  LDCU.64 UR6, c[0x4][0x78] ;  /* 0x01000f00ff0677ac */ /* 0x000e620008000a00 */
[----:B------:R-:W2:Y:S01]  /*5bd0*/  LDC.64 R2, c[0x4][R3] ;  /* 0x0100000003027b82 */ /* 0x000ea20000000a00 */
[----:B------:R-:W5:Y:S01]  /*5be0*/  LDCU.64 UR4, c[0x4][0x10] ;  /* 0x01000200ff0477ac */ /* 0x000f620008000a00 */
[----:B----4-:R-:W-:Y:S01]  /*5bf0*/  MOV R5, UR9 ;  /* 0x0000000900057c02 */ /* 0x010fe20008000f00 */
[----:B------:R-:W-:Y:S01]  /*5c00*/  IMAD.U32 R4, RZ, RZ, UR8 ;  /* 0x00000008ff047e24 */ /* 0x000fe2000f8e00ff */
[----:B-1----:R-:W-:Y:S01]  /*5c10*/  MOV R7, UR7 ;  /* 0x0000000700077c02 */ /* 0x002fe20008000f00 */
[----:B------:R-:W-:Y:S01]  /*5c20*/  IMAD.U32 R6, RZ, RZ, UR6 ;  /* 0x00000006ff067e24 */ /* 0x000fe2000f8e00ff */
[----:B-----5:R-:W-:Y:S01]  /*5c30*/  MOV R11, UR5 ;  /* 0x00000005000b7c02 */ /* 0x020fe20008000f00 */
[----:B------:R-:W-:Y:S02]  /*5c40*/  IMAD.U32 R10, RZ, RZ, UR4 ;  /* 0x00000004ff0a7e24 */ /* 0x000fe4000f8e00ff */
[----:B------:R-:W-:Y:S07]  /*5c50*/  LEPC R20, `(.L_x_101) ;  /* 0x000000001014794e */ /* 0x000fee0000000000 */
[----:B--23--:R-:W-:Y:S05]  /*5c60*/  CALL.ABS.NOINC R2 ;  /* 0x0000000002007343 */ /* 0x00cfea0003c00000 */
.L_x_101:
[----:B------:R-:W-:Y:S01]  /*5c70*/  LOP3.LUT P0, RZ, R103, 0x60, RZ, 0xc0, !PT ;  /* 0x0000006067ff7812 */ /* 0x000fe2000780c0ff */
[----:B------:R-:W-:Y:S05]  /*5c80*/  WARPSYNC.ALL ;  /* 0x0000000000007948 */ /* 0x000fea0003800000 */
[----:B------:R-:W-:Y:S01]  /*5c90*/  IMAD.SHL.U32 R78, R53, 0x100, RZ ;  /* 0x00000100354e7824 */ /* 0x000fe200078e00ff */
[----:B------:R-:W-:Y:S01]  /*5ca0*/  R2UR UR4, R32 ;  /* 0x00000000200472ca */ /* 0x000fe200000e0000 */
[----:B------:R-:W-:Y:S01]  /*5cb0*/  IMAD.SHL.U32 R72, R55, 0x100, RZ ;  /* 0x0000010037487824 */ /* 0x000fe200078e00ff */
[C---:B------:R-:W-:Y:S01]  /*5cc0*/  SHF.L.U32 R50, R52.reuse, 0x10, RZ ;  /* 0x0000001034327819 */ /* 0x040fe200000006ff */
[----:B------:R-:W-:Y:S01]  /*5cd0*/  IMAD.SHL.U32 R66, R57, 0x100, RZ ;  /* 0x0000010039427824 */ /* 0x000fe200078e00ff */
[C---:B------:R-:W-:Y:S01]  /*5ce0*/  PRMT R49, R52.reuse, 0x8880, RZ ;  /* 0x0000888034317816 */ /* 0x040fe200000000ff */
[----:B------:R-:W-:Y:S01]  /*5cf0*/  IMAD.SHL.U32 R60, R59, 0x100, RZ ;  /* 0x000001003b3c7824 */ /* 0x000fe200078e00ff */
[----:B------:R-:W-:Y:S01]  /*5d00*/  SHF.L.U32 R51, R52, 0x8, RZ ;  /* 0x0000000834337819 */ /* 0x000fe200000006ff */
[----:B------:R-:W-:Y:S01]  /*5d10*/  BSSY.RECONVERGENT B0, `(.L_x_102) ;  /* 0x00000a0000007945 */ /* 0x000fe20003800200 */
[----:B------:R-:W-:Y:S02]  /*5d20*/  SHF.R.S32.HI R50, RZ, 0x18, R50 ;  /* 0x00000018ff327819 */ /* 0x000fe40000011432 */
[C---:B------:R-:W-:Y:S02]  /*5d30*/  PRMT R80, R53.reuse, 0x8880, RZ ;  /* 0x0000888035507816 */ /* 0x040fe400000000ff */
[----:B------:R-:W-:Y:S01]  /*5d40*/  SHF.R.S32.HI R51, RZ, 0x18, R51 ;  /* 0x00000018ff337819 */ /* 0x000fe20000011433 */
[----:B-1----:R-:W-:Y:S01]  /*5d50*/  LDTM.16dp32bit_t0_t15.x32 R4, tmem[UR4] ;  /* 0x00000004000479ee */ /* 0x002fe20008a80000 */
[----:B------:R-:W3:Y:S01]  /*5d60*/  LDTM.16dp32bit_t16_t31.x32 R4, tmem[UR4+0x20] ;  /* 0x00002004000479ee */ /* 0x000ee20008aa0000 */
[----:B------:R-:W-:Y:S01]  /*5d70*/  NOP ;  /* 0x0000000000007918 */ /* 0x000fe20000000000 */
[----:B------:R-:W-:Y:S02]  /*5d80*/  R2UR UR5, R92 ;  /* 0x000000005c0572ca */ /* 0x000fe400000e0000 */
[----:B------:R-:W-:Y:S02]  /*5d90*/  SHF.R.S32.HI R52, RZ, 0x18, R52 ;  /* 0x00000018ff347819 */ /* 0x000fe40000011434 */
[----:B------:R-:W-:Y:S02]  /*5da0*/  SHF.L.U32 R79, R53, 0x10, RZ ;  /* 0x00000010354f7819 */ /* 0x000fe400000006ff */
[C---:B------:R-:W-:Y:S02]  /*5db0*/  PRMT R77, R54.reuse, 0x8880, RZ ;  /* 0x00008880364d7816 */ /* 0x040fe400000000ff */
[----:B------:R-:W-:Y:S02]  /*5dc0*/  SHF.R.S32.HI R53, RZ, 0x18, R53 ;  /* 0x00000018ff357819 */ /* 0x000fe40000011435 */
[----:B------:R-:W-:Y:S02]  /*5dd0*/  SHF.L.U32 R76, R54, 0x10, RZ ;  /* 0x00000010364c7819 */ /* 0x000fe400000006ff */
[C---:B------:R-:W-:Y:S01]  /*5de0*/  PRMT R74, R55.reuse, 0x8880, RZ ;  /* 0x00008880374a7816 */ /* 0x040fe200000000ff */
[----:B------:R-:W-:Y:S01]  /*5df0*/  UIADD3 UR5, UPT, UPT, UR5, 0x130, URZ ;  /* 0x0000013005057890 */ /* 0x000fe2000fffe0ff */
[----:B------:R-:W-:Y:S02]  /*5e00*/  SHF.L.U32 R73, R55, 0x10, RZ ;  /* 0x0000001037497819 */ /* 0x000fe400000006ff */
[C---:B------:R-:W-:Y:S01]  /*5e10*/  PRMT R71, R56.reuse, 0x8880, RZ ;  /* 0x0000888038477816 */ /* 0x040fe200000000ff */
[----:B------:R-:W-:Y:S01]  /*5e20*/  UPRMT UR5, UR37, 0x654, UR5 ;  /* 0x0000065425057896 */ /* 0x000fe20008000005 */
[----:B------:R-:W-:Y:S02]  /*5e30*/  SHF.R.S32.HI R55, RZ, 0x18, R55 ;  /* 0x00000018ff377819 */ /* 0x000fe40000011437 */
[----:B------:R-:W-:Y:S01]  /*5e40*/  SHF.L.U32 R70, R56, 0x10, RZ ;  /* 0x0000001038467819 */ /* 0x000fe200000006ff */
[----:B---3--:R-:W-:Y:S01]  /*5e50*/  IMAD R4, R47, R4, RZ ;  /* 0x000000042f047224 */ /* 0x008fe200078e02ff */
[----:B------:R-:W-:Y:S01]  /*5e60*/  PRMT R68, R57, 0x8880, RZ ;  /* 0x0000888039447816 */ /* 0x000fe200000000ff */
[----:B------:R-:W-:Y:S01]  /*5e70*/  IMAD R5, R47, R5, RZ ;  /* 0x000000052f057224 */ /* 0x000fe200078e02ff */
[----:B------:R-:W-:Y:S01]  /*5e80*/  SHF.L.U32 R67, R57, 0x10, RZ ;  /* 0x0000001039437819 */ /* 0x000fe200000006ff */
[----:B------:R-:W-:Y:S01]  /*5e90*/  IMAD R6, R47, R6, RZ ;  /* 0x000000062f067224 */ /* 0x000fe200078e02ff */
[----:B------:R-:W-:Y:S01]  /*5ea0*/  SYNCS.ARRIVE.TRANS64.RED.A1T0 RZ, [UR5], RZ ;  /* 0x000000ffffff79a7 */ /* 0x000fe20008100405 */
[----:B------:R-:W-:Y:S01]  /*5eb0*/  IMAD R4, R49, R48, R4 ;  /* 0x0000003031047224 */ /* 0x000fe200078e0204 */
[----:B------:R-:W-:Y:S01]  /*5ec0*/  MOV R49, R80 ;  /* 0x0000005000317202 */ /* 0x000fe20000000f00 */
[----:B------:R-:W-:Y:S01]  /*5ed0*/  IMAD R7, R47, R7, RZ ;  /* 0x000000072f077224 */ /* 0x000fe200078e02ff */
[----:B------:R-:W-:Y:S01]  /*5ee0*/  PRMT R65, R58, 0x8880, RZ ;  /* 0x000088803a417816 */ /* 0x000fe200000000ff */
[-C--:B------:R-:W-:Y:S01]  /*5ef0*/  IMAD R5, R50, R48.reuse, R5 ;  /* 0x0000003032057224 */ /* 0x080fe200078e0205 */
[----:B------:R-:W-:Y:S01]  /*5f00*/  SHF.R.S32.HI R50, RZ, 0x18, R79 ;  /* 0x00000018ff327819 */ /* 0x000fe2000001144f */
[----:B------:R-:W-:Y:S01]  /*5f10*/  IMAD R6, R51, R48, R6 ;  /* 0x0000003033067224 */ /* 0x000fe200078e0206 */
[----:B------:R-:W-:Y:S01]  /*5f20*/  SHF.R.S32.HI R51, RZ, 0x18, R78 ;  /* 0x00000018ff337819 */ /* 0x000fe2000001144e */
[C---:B------:R-:W-:Y:S01]  /*5f30*/  IMAD R8, R47.reuse, R8, RZ ;  /* 0x000000082f087224 */ /* 0x040fe200078e02ff */
[----:B------:R-:W-:Y:S01]  /*5f40*/  SHF.R.S32.HI R57, RZ, 0x18, R57 ;  /* 0x00000018ff397819 */ /* 0x000fe20000011439 */
[----:B------:R-:W-:Y:S01]  /*5f50*/  IMAD R7, R52, R48, R7 ;  /* 0x0000003034077224 */ /* 0x000fe200078e0207 */
[----:B------:R-:W-:Y:S01]  /*5f60*/  SHF.L.U32 R64, R58, 0x10, RZ ;  /* 0x000000103a407819 */ /* 0x000fe200000006ff */
[----:B------:R-:W-:Y:S01]  /*5f70*/  IMAD R9, R47, R9, RZ ;  /* 0x000000092f097224 */ /* 0x000fe200078e02ff */
[----:B------:R-:W-:Y:S01]  /*5f80*/  PRMT R62, R59, 0x8880, RZ ;  /* 0x000088803b3e7816 */ /* 0x000fe200000000ff */
[----:B------:R-:W-:Y:S01]  /*5f90*/  IMAD R10, R47, R10, RZ ;  /* 0x0000000a2f0a7224 */ /* 0x000fe200078e02ff */
[----:B------:R-:W-:Y:S01]  /*5fa0*/  I2IP.S8.S32.SAT R92, R7, R6, RZ ;  /* 0x00000006075c7239 */ /* 0x000fe200000014ff */
[----:B------:R-:W-:Y:S01]  /*5fb0*/  IMAD R8, R49, R48, R8 ;  /* 0x0000003031087224 */ /* 0x000fe200078e0208 */
[----:B------:R-:W-:Y:S01]  /*5fc0*/  MOV R49, R77 ;  /* 0x0000004d00317202 */ /* 0x000fe20000000f00 */
[----:B------:R-:W-:Y:S01]  /*5fd0*/  IMAD R11, R47, R11, RZ ;  /* 0x0000000b2f0b7224 */ /* 0x000fe200078e02ff */
[----:B------:R-:W-:Y:S01]  /*5fe0*/  I2IP.S8.S32.SAT R92, R5, R4, R92 ;  /* 0x00000004055c7239 */ /* 0x000fe2000000145c */
[-C--:B------:R-:W-:Y:S01]  /*5ff0*/  IMAD R9, R50, R48.reuse, R9 ;  /* 0x0000003032097224 */ /* 0x080fe200078e0209 */
[----:B------:R-:W-:Y:S01]  /*6000*/  SHF.R.S32.HI R50, RZ, 0x18, R76 ;  /* 0x00000018ff327819 */ /* 0x000fe2000001144c */
[----:B------:R-:W-:Y:S01]  /*6010*/  IMAD R10, R51, R48, R10 ;  /* 0x00000030330a7224 */ /* 0x000fe200078e020a */
[----:B------:R-:W-:Y:S01]  /*6020*/  MOV R51, R74 ;  /* 0x0000004a00337202 */ /* 0x000fe20000000f00 */
[----:B------:R-:W-:Y:S01]  /*6030*/  IMAD R12, R47, R12, RZ ;  /* 0x0000000c2f0c7224 */ /* 0x000fe200078e02ff */
[----:B------:R-:W-:Y:S01]  /*6040*/  SHF.L.U32 R75, R54, 0x8, RZ ;  /* 0x00000008364b7819 */ /* 0x000fe200000006ff */
[-C--:B------:R-:W-:Y:S01]  /*6050*/  IMAD R11, R53, R48.reuse, R11 ;  /* 0x00000030350b7224 */ /* 0x080fe200078e020b */
[----:B------:R-:W-:Y:S01]  /*6060*/  SHF.R.S32.HI R54, RZ, 0x18, R54 ;  /* 0x00000018ff367819 */ /* 0x000fe20000011436 */
[----:B------:R-:W-:Y:S01]  /*6070*/  IMAD R13, R47, R13, RZ ;  /* 0x0000000d2f0d7224 */ /* 0x000fe200078e02ff */
[----:B------:R-:W-:Y:S01]  /*6080*/  SHF.R.S32.HI R53, RZ, 0x18, R72 ;  /* 0x00000018ff357819 */ /* 0x000fe20000011448 */
[----:B------:R-:W-:Y:S01]  /*6090*/  IMAD R12, R49, R48, R12 ;  /* 0x00000030310c7224 */ /* 0x000fe200078e020c */
[----:B------:R-:W-:Y:S01]  /*60a0*/  SHF.R.S32.HI R49, RZ, 0x18, R75 ;  /* 0x00000018ff317819 */ /* 0x000fe2000001144b */
[----:B------:R-:W-:Y:S01]  /*60b0*/  IMAD R14, R47, R14, RZ ;  /* 0x0000000e2f0e7224 */ /* 0x000fe200078e02ff */
[----:B------:R-:W-:Y:S01]  /*60c0*/  I2IP.S8.S32.SAT R93, R11, R10, RZ ;  /* 0x0000000a0b5d7239 */ /* 0x000fe200000014ff */
[----:B------:R-:W-:Y:S01]  /*60d0*/  IMAD R15, R47, R15, RZ ;  /* 0x0000000f2f0f7224 */ /* 0x000fe200078e02ff */
[----:B------:R-:W-:Y:S01]  /*60e0*/  SHF.L.U32 R61, R59, 0x10, RZ ;  /* 0x000000103b3d7819 */ /* 0x000fe200000006ff */
[----:B------:R-:W-:Y:S01]  /*60f0*/  IMAD R13, R50, R48, R13 ;  /* 0x00000030320d7224 */ /* 0x000fe200078e020d */
[----:B------:R-:W-:Y:S01]  /*6100*/  I2IP.S8.S32.SAT R93, R9, R8, R93 ;  /* 0x00000008095d7239 */ /* 0x000fe2000000145d */
[----:B------:R-:W-:Y:S01]  /*6110*/  IMAD R16, R47, R16, RZ ;  /* 0x000000102f107224 */ /* 0x000fe200078e02ff */
[----:B------:R-:W-:Y:S01]  /*6120*/  SHF.R.S32.HI R50, RZ, 0x18, R73 ;  /* 0x00000018ff327819 */ /* 0x000fe20000011449 */
[-C--:B------:R-:W-:Y:S01]  /*6130*/  IMAD R14, R49, R48.reuse, R14 ;  /* 0x00000030310e7224 */ /* 0x080fe200078e020e */
[----:B------:R-:W-:Y:S01]  /*6140*/  SHF.R.S32.HI R59, RZ, 0x18, R59 ;  /* 0x00000018ff3b7819 */ /* 0x000fe2000001143b */
[C---:B------:R-:W-:Y:S01]  /*6150*/  IMAD R17, R47.reuse, R17, RZ ;  /* 0x000000112f117224 */ /* 0x040fe200078e02ff */
[----:B------:R-:W-:Y:S01]  /*6160*/  SHF.L.U32 R69, R56, 0x8, RZ ;  /* 0x0000000838457819 */ /* 0x000fe200000006ff */
[----:B------:R-:W-:Y:S01]  /*6170*/  IMAD R15, R54, R48, R15 ;  /* 0x00000030360f7224 */ /* 0x000fe200078e020f */
[----:B------:R-:W-:Y:S01]  /*6180*/  SHF.R.S32.HI R56, RZ, 0x18, R56 ;  /* 0x00000018ff387819 */ /* 0x000fe20000011438 */
[----:B------:R-:W-:Y:S01]  /*6190*/  IMAD R18, R47, R18, RZ ;  /* 0x000000122f127224 */ /* 0x000fe200078e02ff */
[----:B------:R-:W-:Y:S01]  /*61a0*/  SHF.L.U32 R63, R58, 0x8, RZ ;  /* 0x000000083a3f7819 */ /* 0x000fe200000006ff */
[----:B------:R-:W-:Y:S01]  /*61b0*/  IMAD R16, R51, R48, R16 ;  /* 0x0000003033107224 */ /* 0x000fe200078e0210 */
[----:B------:R-:W-:Y:S01]  /*61c0*/  I2IP.S8.S32.SAT R94, R15, R14, RZ ;  /* 0x0000000e0f5e7239 */ /* 0x000fe200000014ff */
[----:B------:R-:W-:Y:S01]  /*61d0*/  IMAD R19, R47, R19, RZ ;  /* 0x000000132f137224 */ /* 0x000fe200078e02ff */
[----:B------:R-:W-:Y:S01]  /*61e0*/  SHF.R.S32.HI R51, RZ, 0x18, R70 ;  /* 0x00000018ff337819 */ /* 0x000fe20000011446 */
[----:B------:R-:W-:Y:S01]  /*61f0*/  IMAD R17, R50, R48, R17 ;  /* 0x0000003032117224 */ /* 0x000fe200078e0211 */
[----:B------:R-:W-:Y:S01]  /*6200*/  I2IP.S8.S32.SAT R94, R13, R12, R94 ;  /* 0x0000000c0d5e7239 */ /* 0x000fe2000000145e */
[----:B------:R-:W-:Y:S01]  /*6210*/  IMAD R0, R47, R20, RZ ;  /* 0x000000142f007224 */ /* 0x000fe200078e02ff */
[----:B------:R-:W-:Y:S01]  /*6220*/  SHF.R.S32.HI R50, RZ, 0x18, R69 ;  /* 0x00000018ff327819 */ /* 0x000fe20000011445 */
[-C--:B------:R-:W-:Y:S01]  /*6230*/  IMAD R18, R53, R48.reuse, R18 ;  /* 0x0000003035127224 */ /* 0x080fe200078e0212 */
[----:B------:R-:W-:Y:S01]  /*6240*/  SHF.R.S32.HI R58, RZ, 0x18, R58 ;  /* 0x00000018ff3a7819 */ /* 0x000fe2000001143a */
[----:B------:R-:W-:Y:S01]  /*6250*/  IMAD.MOV.U32 R49, RZ, RZ, R71 ;  /* 0x000000ffff317224 */ /* 0x000fe200078e0047 */
[----:B------:R-:W-:Y:S01]  /*6260*/  SHF.R.S32.HI R53, RZ, 0x18, R60 ;  /* 0x00000018ff357819 */ /* 0x000fe2000001143c */
[----:B------:R-:W-:Y:S02]  /*6270*/  IMAD R2, R47, R21, RZ ;  /* 0x000000152f027224 */ /* 0x000fe400078e02ff */
[----:B------:R-:W-:Y:S02]  /*6280*/  IMAD R19, R55, R48, R19 ;  /* 0x0000003037137224 */ /* 0x000fe400078e0213 */
[----:B------:R-:W-:Y:S02]  /*6290*/  IMAD R3, R47, R22, RZ ;  /* 0x000000162f037224 */ /* 0x000fe400078e02ff */
[----:B------:R-:W-:Y:S01]  /*62a0*/  IMAD R0, R49, R48, R0 ;  /* 0x0000003031007224 */ /* 0x000fe200078e0200 */
[----:B------:R-:W-:Y:S01]  /*62b0*/  I2IP.S8.S32.SAT R95, R19, R18, RZ ;  /* 0x00000012135f7239 */ /* 0x000fe200000014ff */
[----:B------:R-:W-:Y:S01]  /*62c0*/  IMAD R23, R47, R23, RZ ;  /* 0x000000172f177224 */ /* 0x000fe200078e02ff */
[----:B------:R-:W-:Y:S01]  /*62d0*/  MOV R49, R68 ;  /* 0x0000004400317202 */ /* 0x000fe20000000f00 */
[----:B------:R-:W-:Y:S01]  /*62e0*/  IMAD R2, R51, R48, R2 ;  /* 0x0000003033027224 */ /* 0x000fe200078e0202 */
[----:B------:R-:W-:Y:S01]  /*62f0*/  I2IP.S8.S32.SAT R95, R17, R16, R95 ;  /* 0x00000010115f7239 */ /* 0x000fe2000000145f */
[C---:B------:R-:W-:Y:S01]  /*6300*/  IMAD R20, R47.reuse, R24, RZ ;  /* 0x000000182f147224 */ /* 0x040fe200078e02ff */
[----:B------:R-:W-:Y:S01]  /*6310*/  SHF.R.S32.HI R51, RZ, 0x18, R66 ;  /* 0x00000018ff337819 */ /* 0x000fe20000011442 */
[-C--:B------:R-:W-:Y:S01]  /*6320*/  IMAD R3, R50, R48.reuse, R3 ;  /* 0x0000003032037224 */ /* 0x080fe200078e0203 */
[----:B------:R-:W-:Y:S01]  /*6330*/  SHF.R.S32.HI R50, RZ, 0x18, R67 ;  /* 0x00000018ff327819 */ /* 0x000fe20000011443 */
[C---:B------:R-:W-:Y:S01]  /*6340*/  IMAD R21, R47.reuse, R25, RZ ;  /* 0x000000192f157224 */ /* 0x040fe200078e02ff */
[----:B------:R1:W-:Y:S01]  /*6350*/  STS.128 [R105+UR43+0x1200], R92 ;  /* 0x0012005c69007988 */ /* 0x0003e20008000c2b */
[----:B------:R-:W-:Y:S02]  /*6360*/  IMAD R23, R56, R48, R23 ;  /* 0x0000003038177224 */ /* 0x000fe400078e0217 */
[----:B------:R-:W-:Y:S02]  /*6370*/  IMAD R22, R47, R26, RZ ;  /* 0x0000001a2f167224 */ /* 0x000fe400078e02ff */
[-C--:B------:R-:W-:Y:S01]  /*6380*/  IMAD R20, R49, R48.reuse, R20 ;  /* 0x0000003031147224 */ /* 0x080fe200078e0214 */
[----:B------:R-:W-:Y:S01]  /*6390*/  I2IP.S8.S32.SAT R115, R23, R3, RZ ;  /* 0x0000000317737239 */ /* 0x000fe200000014ff */
[C---:B------:R-:W-:Y:S01]  /*63a0*/  IMAD R27, R47.reuse, R27, RZ ;  /* 0x0000001b2f1b7224 */ /* 0x040fe200078e02ff */
[----:B------:R-:W-:Y:S01]  /*63b0*/  MOV R49, R65 ;  /* 0x0000004100317202 */ /* 0x000fe20000000f00 */
[----:B------:R-:W-:Y:S01]  /*63c0*/  IMAD R21, R50, R48, R21 ;  /* 0x0000003032157224 */ /* 0x000fe200078e0215 */
[----:B------:R-:W-:Y:S01]  /*63d0*/  I2IP.S8.S32.SAT R116, R2, R0, R115 ;  /* 0x0000000002747239 */ /* 0x000fe20000001473 */
[----:B------:R-:W-:Y:S01]  /*63e0*/  IMAD R24, R47, R28, RZ ;  /* 0x0000001c2f187224 */ /* 0x000fe200078e02ff */
[----:B------:R-:W-:Y:S01]  /*63f0*/  SHF.R.S32.HI R50, RZ, 0x18, R64 ;  /* 0x00000018ff327819 */ /* 0x000fe20000011440 */
[----:B------:R-:W-:Y:S01]  /*6400*/  IMAD R22, R51, R48, R22 ;  /* 0x0000003033167224 */ /* 0x000fe200078e0216 */
[----:B------:R-:W-:Y:S01]  /*6410*/  MOV R51, R62 ;  /* 0x0000003e00337202 */ /* 0x000fe20000000f00 */
[-C--:B------:R-:W-:Y:S02]  /*6420*/  IMAD R27, R57, R48.reuse, R27 ;  /* 0x00000030391b7224 */ /* 0x080fe400078e021b */
[----:B------:R-:W-:Y:S02]  /*6430*/  IMAD R25, R47, R29, RZ ;  /* 0x0000001d2f197224 */ /* 0x000fe400078e02ff */
[----:B------:R-:W-:Y:S01]  /*6440*/  IMAD R24, R49, R48, R24 ;  /* 0x0000003031187224 */ /* 0x000fe200078e0218 */
[----:B------:R-:W-:Y:S01]  /*6450*/  SHF.R.S32.HI R49, RZ, 0x18, R63 ;  /* 0x00000018ff317819 */ /* 0x000fe2000001143f */
[----:B------:R-:W-:Y:S01]  /*6460*/  IMAD R26, R47, R30, RZ ;  /* 0x0000001e2f1a7224 */ /* 0x000fe200078e02ff */
[----:B------:R-:W-:Y:S01]  /*6470*/  I2IP.S8.S32.SAT R117, R27, R22, RZ ;  /* 0x000000161b757239 */ /* 0x000fe200000014ff */
[C---:B------:R-:W-:Y:S02]  /*6480*/  IMAD R31, R47.reuse, R31, RZ ;  /* 0x0000001f2f1f7224 */ /* 0x040fe400078e02ff */
[----:B------:R-:W-:Y:S01]  /*6490*/  IMAD R25, R50, R48, R25 ;  /* 0x0000003032197224 */ /* 0x000fe200078e0219 */
[----:B------:R-:W-:Y:S01]  /*64a0*/  SHF.R.S32.HI R50, RZ, 0x18, R61 ;  /* 0x00000018ff327819 */ /* 0x000fe2000001143d */
[----:B------:R-:W-:Y:S01]  /*64b0*/  IMAD R28, R47, R32, RZ ;  /* 0x000000202f1c7224 */ /* 0x000fe200078e02ff */
[----:B------:R-:W-:Y:S01]  /*64c0*/  I2IP.S8.S32.SAT R117, R21, R20, R117 ;  /* 0x0000001415757239 */ /* 0x000fe20000001475 */
[-C--:B------:R-:W-:Y:S02]  /*64d0*/  IMAD R26, R49, R48.reuse, R26 ;  /* 0x00000030311a7224 */ /* 0x080fe400078e021a */
[----:B------:R-:W-:Y:S02]  /*64e0*/  IMAD R29, R47, R33, RZ ;  /* 0x000000212f1d7224 */ /* 0x000fe400078e02ff */
[-C--:B------:R-:W-:Y:S02]  /*64f0*/  IMAD R31, R58, R48.reuse, R31 ;  /* 0x000000303a1f7224 */ /* 0x080fe400078e021f */
[----:B------:R-:W-:Y:S02]  /*6500*/  IMAD R28, R51, R48, R28 ;  /* 0x00000030331c7224 */ /* 0x000fe400078e021c */
[----:B------:R-:W-:Y:S01]  /*6510*/  IMAD R30, R47, R34, RZ ;  /* 0x000000222f1e7224 */ /* 0x000fe200078e02ff */
[----:B------:R-:W-:Y:S01]  /*6520*/  I2IP.S8.S32.SAT R114, R31, R26, RZ ;  /* 0x0000001a1f727239 */ /* 0x000fe200000014ff */
[----:B------:R-:W-:Y:S02]  /*6530*/  IMAD R29, R50, R48, R29 ;  /* 0x00000030321d7224 */ /* 0x000fe400078e021d */
[----:B------:R-:W-:Y:S01]  /*6540*/  IMAD R35, R47, R35, RZ ;  /* 0x000000232f237224 */ /* 0x000fe200078e02ff */
[----:B------:R-:W-:Y:S01]  /*6550*/  I2IP.S8.S32.SAT R118, R25, R24, R114 ;  /* 0x0000001819767239 */ /* 0x000fe20000001472 */
[-C--:B------:R-:W-:Y:S01]  /*6560*/  IMAD R30, R53, R48.reuse, R30 ;  /* 0x00000030351e7224 */ /* 0x080fe200078e021e */
[----:B------:R-:W-:Y:S01]  /*6570*/  IADD3 R114, PT, PT, R44, 0x1, RZ ;  /* 0x000000012c727810 */ /* 0x000fe20007ffe0ff */
[----:B------:R-:W-:Y:S05]  /*6580*/  IMAD R35, R59, R48, R35 ;  /* 0x000000303b237224 */ /* 0x000fea00078e0223 */
[----:B------:R-:W-:Y:S04]  /*6590*/  I2IP.S8.S32.SAT R120, R35, R30, RZ ;  /* 0x0000001e23787239 */ /* 0x000fe800000014ff */
[----:B------:R-:W-:Y:S05]  /*65a0*/  I2IP.S8.S32.SAT R119, R29, R28, R120 ;  /* 0x0000001c1d777239 */ /* 0x000fea0000001478 */
[----:B------:R1:W-:Y:S01]  /*65b0*/  STS.128 [R104+0x1010], R116 ;  /* 0x0010107468007388 */ /* 0x0003e20000000c00 */
[----:B------:R-:W-:Y:S01]  /*65c0*/  @!PT LDS RZ, [RZ] ;  /* 0x00000000fffff984 */ /* 0x000fe20000000800 */
[----:B------:R-:W-:Y:S01]  /*65d0*/  @!PT LDS RZ, [RZ] ;  /* 0x00000000fffff984 */ /* 0x000fe20000000800 */
[----:B------:R-:W-:Y:S01]  /*65e0*/  @!PT LDS RZ, [RZ] ;  /* 0x00000000fffff984 */ /* 0x000fe20000000800 */
[----:B------:R-:W-:Y:S01]  /*65f0*/  @!PT LDS RZ, [RZ] ;  /* 0x00000000fffff984 */ /* 0x000fe20000000800 */
[----:B------:R3:W-:Y:S07]  /*6600*/  MEMBAR.ALL.CTA ;  /* 0x0000000000007992 */ /* 0x0007ee0000008000 */
[----:B---3--:R-:W3:Y:S02]  /*6610*/  FENCE.VIEW.ASYNC.S ;  /* 0x00000000000073c6 */ /* 0x008ee40000000000 */
[----:B---3--:R-:W-:Y:S06]  /*6620*/  BAR.SYNC.DEFER_BLOCKING 0x1, 0x80 ;  /* 0x0042000000007b1d */ /* 0x008fec0000010000 */
[----:B------:R-:W-:Y:S05]  /*6630*/  @P0 BRA `(.L_x_103) ;  /* 0x0000000000340947 */ /* 0x000fea0003800000 */
[----:B------:R-:W-:Y:S01]  /*6640*/  UIADD3 UR12, UPT, UPT, UR43, 0x1200, URZ ;  /* 0x000012002b0c7890 */ /* 0x000fe2000fffe0ff */
[----:B------:R-:W-:Y:S01]  /*6650*/  R2UR UR9, R97 ;  /* 0x00000000610972ca */ /* 0x000fe200000e0000 */
[----:B------:R-:W-:Y:S01]  /*6660*/  UIADD3 UR10, UP0, UPT, UR46, 0x680, URZ ;  /* 0x000006802e0a7890 */ /* 0x000fe2000ff1e0ff */
[----:B------:R-:W-:Y:S01]  /*6670*/  R2UR UR8, R99 ;  /* 0x00000000630872ca */ /* 0x000fe200000e0000 */
[----:B------:R-:W-:Y:S02]  /*6680*/  UMOV UR7, UR36 ;  /* 0x0000002400077c82 */ /* 0x000fe40008000000 */
[----:B------:R-:W-:Y:S01]  /*6690*/  IMAD.U32 R111, RZ, RZ, UR12 ;  /* 0x0000000cff6f7e24 */ /* 0x000fe2000f8e00ff */
[----:B------:R-:W-:Y:S04]  /*66a0*/  UIADD3.X UR11, UPT, UPT, URZ, UR47, URZ, UP0, !UPT ;  /* 0x0000002fff0b7290 */ /* 0x000fe800087fe4ff */
[----:B------:R-:W-:Y:S03]  /*66b0*/  R2UR UR4, R111 ;  /* 0x000000006f0472ca */ /* 0x000fe600000e0000 */
[----:B------:R-:W-:Y:S02]  /*66c0*/  USHF.L.U32 UR5, UR9, 0x6, URZ ;  /* 0x0000000609057899 */ /* 0x000fe400080006ff */
[----:B------:R-:W-:Y:S09]  /*66d0*/  USHF.L.U32 UR6, UR8, 0x6, URZ ;  /* 0x0000000608067899 */ /* 0x000ff200080006ff */
[----:B------:R3:W-:Y:S01]  /*66e0*/  UTMASTG.3D [UR4], [UR10] ;  /* 0x000000040a0073b5 */ /* 0x0007e20008010000 */
[----:B------:R0:W-:Y:S01]  /*66f0*/  UTMACMDFLUSH ;  /* 0x00000000000079b7 */ /* 0x0001e20000000000 */
[----:B---3--:R-:W-:Y:S04]  /*6700*/  DEPBAR.LE SB0, 0x0 ;  /* 0x000080000000791a */ /* 0x008fe80000000000 */
.L_x_103:
[----:B------:R-:W-:Y:S05]  /*6710*/  BSYNC.RECONVERGENT B0 ;  /* 0x0000000000007941 */ /* 0x000fea0003800200 */
.L_x_102:
[----:B------:R-:W-:Y:S01]  /*6720*/  BAR.SYNC.DEFER_BLOCKING 0x1, 0x80 ;  /* 0x0042000000007b1d */ /* 0x000fe20000010000 */
[----:B------:R-:W-:Y:S01]  /*6730*/  ISETP.NE.AND P2, PT, R112, RZ, PT ;  /* 0x000000ff7000720c */ /* 0x000fe20003f45270 */
[----:B------:R-:W-:Y:S01]  /*6740*/  IMAD.IADD R97, R43, 0x1, R81 ;  /* 0x000000012b617824 */ /* 0x000fe200078e0251 */
[----:B------:R-:W-:Y:S01]  /*6750*/  ISETP.NE.AND P0, PT, R113, 0x2, PT ;  /* 0x000000027100780c */ /* 0x000fe20003f05270 */
[----:B------:R-:W-:Y:S01]  /*6760*/  IMAD.IADD R99, R45, 0x1, R96 ;  /* 0x000000012d637824 */ /* 0x000fe200078e0260 */
[----:B------:R-:W-:Y:S02]  /*6770*/  ISETP.NE.AND P1, PT, R114, 0x4, PT ;  /* 0x000000047200780c */ /* 0x000fe40003f25270 */
[----:B------:R-:W-:Y:S02]  /*6780*/  SEL R0, RZ, 0x1, P0 ;  /* 0x00000001ff007807 */ /* 0x000fe40000000000 */
[----:B------:R-:W-:Y:S02]  /*6790*/  SEL R3, RZ, 0x1, P1 ;  /* 0x00000001ff037807 */ /* 0x000fe40000800000 */
[----:B------:R-:W-:Y:S02]  /*67a0*/  LOP3.LUT R109, R109, R0, RZ, 0x3c, !PT ;  /* 0x000000006d6d7212 */ /* 0x000fe400078e3cff */
[----:B------:R-:W-:Y:S02]  /*67b0*/  LOP3.LUT R110, R110, R3, RZ, 0x3c, !PT ;  /* 0x000000036e6e7212 */ /* 0x000fe400078e3cff */
[----:B------:R-:W-:Y:S02]  /*67c0*/  @P2 R2UR UR36, R107 ;  /* 0x000000006b2422ca */ /* 0x000fe400000e0000 */
[----:B------:R-:W-:Y:S02]  /*67d0*/  SEL R113, R113, RZ, P0 ;  /* 0x000000ff71717207 */ /* 0x000fe40000000000 */
[----:B------:R-:W-:Y:S01]  /*67e0*/  SEL R44, R114, RZ, P1 ;  /* 0x000000ff722c7207 */ /* 0x000fe20000800000 */
[----:B------:R-:W-:Y:S10]  /*67f0*/  @P2 BRA `(.L_x_104) ;  /* 0xffffffe400682947 */ /* 0x000ff4000383ffff */
[----:B------:R-:W-:Y:S05]  /*6800*/  EXIT ;  /* 0x000000000000794d */ /* 0x000fea0003800000 */
.L_x_20:
[----:B--2---:R2:W1:Y:S02]  /*6810*/  SYNCS.PHASECHK.TRANS64.TRYWAIT P0, [R3+URZ+0x160], R2 ;  /* 0x00016002030075a7 */ /* 0x00446400080011ff */
[----:B-1----:R-:W-:Y:S05]  /*6820*/  @!P0 NANOSLEEP.SYNCS 0x989680 ;  /* 0x009896800000895d */ /* 0x002fea0003900000 */
[----:B------:R-:W1:Y:S02]  /*6830*/  @!P0 SYNCS.PHASECHK.TRANS64 P0, [R3+URZ+0x160], R2 ;  /* 0x00016002030085a7 */ /* 0x000e6400080010ff */
[----:B-1----:R-:W-:Y:S05]  /*6840*/  @!P0 BRA `(.L_x_20) ;  /* 0xfffffffc00f08947 */ /* 0x002fea000383ffff */
[----:B------:R-:W-:Y:S05]  /*6850*/  BRA `(.L_x_105) ;  /* 0xffffffac009c7947 */ /* 0x000fea000383ffff */
.L_x_23:
[----:B-1----:R-:W-:-:S07]  /*6860*/  MOV R2, UR33 ;  /* 0x0000002100027c02 */ /* 0x002fce0008000f00 */
.L_x_106:
[----:B-1----:R1:W2:Y:S02]  /*6870*/  SYNCS.PHASECHK.TRANS64.TRYWAIT P0, [R2+URZ+0x68], R5 ;  /* 0x00006805020075a7 */ /* 0x0022a400080011ff */
[----:B--2---:R-:W-:Y:S05]  /*6880*/  @!P0 NANOSLEEP.SYNCS 0x989680 ;  /* 0x009896800000895d */ /* 0x004fea0003900000 */
[----:B------:R-:W2:Y:S02]  /*6890*/  @!P0 SYNCS.PHASECHK.TRANS64 P0, [R2+URZ+0x68], R5 ;  /* 0x00006805020085a7 */ /* 0x000ea400080010ff */
[----:B--2---:R-:W-:Y:S05]  /*68a0*/  @!P0 BRA `(.L_x_106) ;  /* 0xfffffffc00f08947 */ /* 0x004fea000383ffff */
[----:B------:R-:W-:Y:S05]  /*68b0*/  BRA `(.L_x_22) ;  /* 0xffffffac00ec7947 */ /* 0x000fea000383ffff */
.L_x_29:
[----:B-1----:R-:W-:-:S07]  /*68c0*/  MOV R2, UR17 ;  /* 0x0000001100027c02 */ /* 0x002fce0008000f00 */
.L_x_107:
[----:B-1----:R1:W2:Y:S02]  /*68d0*/  SYNCS.PHASECHK.TRANS64.TRYWAIT P0, [R2+URZ+0x68], R5 ;  /* 0x00006805020075a7 */ /* 0x0022a400080011ff */
[----:B--2---:R-:W-:Y:S05]  /*68e0*/  @!P0 NANOSLEEP.SYNCS 0x989680 ;  /* 0x009896800000895d */ /* 0x004fea0003900000 */
[----:B------:R-:W2:Y:S02]  /*68f0*/  @!P0 SYNCS.PHASECHK.TRANS64 P0, [R2+URZ+0x68], R5 ;  /* 0x00006805020085a7 */ /* 0x000ea400080010ff */
[----:B--2---:R-:W-:Y:S05]  /*6900*/  @!P0 BRA `(.L_x_107) ;  /* 0xfffffffc00f08947 */ /* 0x004fea000383ffff */
[----:B------:R-:W-:Y:S05]  /*6910*/  BRA `(.L_x_28) ;  /* 0xffffffb000907947 */ /* 0x000fea000383ffff */
.L_x_33:
[----:B-1----:R1:W2:Y:S02]  /*6920*/  SYNCS.PHASECHK.TRANS64.TRYWAIT P0, [R2+URZ+0xf0], R3 ;  /* 0x0000f003020075a7 */ /* 0x0022a400080011ff */
[----:B--2---:R-:W-:Y:S05]  /*6930*/  @!P0 NANOSLEEP.SYNCS 0x989680 ;  /* 0x009896800000895d */ /* 0x004fea0003900000 */
[----:B------:R-:W2:Y:S02]  /*6940*/  @!P0 SYNCS.PHASECHK.TRANS64 P0, [R2+URZ+0xf0], R3 ;  /* 0x0000f003020085a7 */ /* 0x000ea400080010ff */
[----:B--2---:R-:W-:Y:S05]  /*6950*/  @!P0 BRA `(.L_x_33) ;  /* 0xfffffffc00f08947 */ /* 0x004fea000383ffff */
[----:B------:R-:W-:Y:S05]  /*6960*/  BRA `(.L_x_108) ;  /* 0xffffffb4001c7947 */ /* 0x000fea000383ffff */
.L_x_37:
[----:B----4-:R-:W-:-:S07]  /*6970*/  MOV R0, UR5 ;  /* 0x0000000500007c02 */ /* 0x010fce0008000f00 */
.L_x_109:
[----:B-1----:R1:W2:Y:S02]  /*6980*/  SYNCS.PHASECHK.TRANS64.TRYWAIT P0, [R0+URZ], R3 ;  /* 0x00000003000075a7 */ /* 0x0022a400080011ff */
[----:B--2---:R-:W-:Y:S05]  /*6990*/  @!P0 NANOSLEEP.SYNCS 0x989680 ;  /* 0x009896800000895d */ /* 0x004fea0003900000 */
[----:B------:R-:W2:Y:S02]  /*69a0*/  @!P0 SYNCS.PHASECHK.TRANS64 P0, [R0+URZ], R3 ;  /* 0x00000003000085a7 */ /* 0x000ea400080010ff */
[----:B--2---:R-:W-:Y:S05]  /*69b0*/  @!P0 BRA `(.L_x_109) ;  /* 0xfffffffc00f08947 */ /* 0x004fea000383ffff */
[----:B------:R-:W-:Y:S05]  /*69c0*/  BRA `(.L_x_110) ;  /* 0xffffffb8008c7947 */ /* 0x000fea000383ffff */
.L_x_38:
[----:B----4-:R-:W-:-:S07]  /*69d0*/  MOV R0, UR5 ;  /* 0x0000000500007c02 */ /* 0x010fce0008000f00 */
.L_x_111:
[----:B-1----:R1:W2:Y:S02]  /*69e0*/  SYNCS.PHASECHK.TRANS64.TRYWAIT P0, [R0+URZ], R3 ;  /* 0x00000003000075a7 */ /* 0x0022a400080011ff */
[----:B--2---:R-:W-:Y:S05]  /*69f0*/  @!P0 NANOSLEEP.SYNCS 0x989680 ;  /* 0x009896800000895d */ /* 0x004fea0003900000 */
[----:B------:R-:W2:Y:S02]  /*6a00*/  @!P0 SYNCS.PHASECHK.TRANS64 P0, [R0+URZ], R3 ;  /* 0x00000003000085a7 */ /* 0x000ea400080010ff */
[----:B--2---:R-:W-:Y:S05]  /*6a10*/  @!P0 BRA `(.L_x_111) ;  /* 0xfffffffc00f08947 */ /* 0x004fea000383ffff */
[----:B------:R-:W-:Y:S05]  /*6a20*/  BRA `(.L_x_112) ;  /* 0xffffffb800987947 */ /* 0x000fea000383ffff */
.L_x_39:
[----:B----4-:R-:W-:-:S07]  /*6a30*/  MOV R0, UR5 ;  /* 0x0000000500007c02 */ /* 0x010fce0008000f00 */
.L_x_113:
[----:B-1----:R1:W2:Y:S02]  /*6a40*/  SYNCS.PHASECHK.TRANS64.TRYWAIT P0, [R0+URZ], R3 ;  /* 0x00000003000075a7 */ /* 0x0022a400080011ff */
[----:B--2---:R-:W-:Y:S05]  /*6a50*/  @!P0 NANOSLEEP.SYNCS 0x989680 ;  /* 0x009896800000895d */ /* 0x004fea0003900000 */
[----:B------:R-:W2:Y:S02]  /*6a60*/  @!P0 SYNCS.PHASECHK.TRANS64 P0, [R0+URZ], R3 ;  /* 0x00000003000085a7 */ /* 0x000ea400080010ff */
[----:B--2---:R-:W-:Y:S05]  /*6a70*/  @!P0 BRA `(.L_x_113) ;  /* 0xfffffffc00f08947 */ /* 0x004fea000383ffff */
[----:B------:R-:W-:Y:S05]  /*6a80*/  BRA `(.L_x_114) ;  /* 0xffffffb800a47947 */ /* 0x000fea000383ffff */
.L_x_40:
[----:B----4-:R-:W-:-:S07]  /*6a90*/  MOV R0, UR5 ;  /* 0x0000000500007c02 */ /* 0x010fce0008000f00 */
.L_x_115:
[----:B-1----:R1:W2:Y:S02]  /*6aa0*/  SYNCS.PHASECHK.TRANS64.TRYWAIT P0, [R0+URZ], R3 ;  /* 0x00000003000075a7 */ /* 0x0022a400080011ff */
[----:B--2---:R-:W-:Y:S05]  /*6ab0*/  @!P0 NANOSLEEP.SYNCS 0x989680 ;  /* 0x009896800000895d */ /* 0x004fea0003900000 */
[----:B------:R-:W2:Y:S02]  /*6ac0*/  @!P0 SYNCS.PHASECHK.TRANS64 P0, [R0+URZ], R3 ;  /* 0x00000003000085a7 */ /* 0x000ea400080010ff */
[----:B--2---:R-:W-:Y:S05]  /*6ad0*/  @!P0 BRA `(.L_x_115) ;  /* 0xfffffffc00f08947 */ /* 0x004fea000383ffff */
[----:B------:R-:W-:Y:S05]  /*6ae0*/  BRA `(.L_x_116) ;  /* 0xffffffb800b07947 */ /* 0x000fea000383ffff */
.L_x_41:
[----:B----4-:R-:W-:-:S07]  /*6af0*/  MOV R0, UR5 ;  /* 0x0000000500007c02 */ /* 0x010fce0008000f00 */
.L_x_117:
[----:B-1----:R1:W2:Y:S02]  /*6b00*/  SYNCS.PHASECHK.TRANS64.TRYWAIT P0, [R0+URZ], R3 ;  /* 0x00000003000075a7 */ /* 0x0022a400080011ff */
[----:B--2---:R-:W-:Y:S05]  /*6b10*/  @!P0 NANOSLEEP.SYNCS 0x989680 ;  /* 0x009896800000895d */ /* 0x004fea0003900000 */
[----:B------:R-:W2:Y:S02]  /*6b20*/  @!P0 SYNCS.PHASECHK.TRANS64 P0, [R0+URZ], R3 ;  /* 0x00000003000085a7 */ /* 0x000ea400080010ff */
[----:B--2---:R-:W-:Y:S05]  /*6b30*/  @!P0 BRA `(.L_x_117) ;  /* 0xfffffffc00f08947 */ /* 0x004fea000383ffff */
[----:B------:R-:W-:Y:S05]  /*6b40*/  BRA `(.L_x_118) ;  /* 0xffffffb800bc7947 */ /* 0x000fea000383ffff */
.L_x_42:
[----:B----4-:R-:W-:-:S07]  /*6b50*/  MOV R0, UR5 ;  /* 0x0000000500007c02 */ /* 0x010fce0008000f00 */
.L_x_119:
[----:B-1----:R1:W2:Y:S02]  /*6b60*/  SYNCS.PHASECHK.TRANS64.TRYWAIT P0, [R0+URZ], R3 ;  /* 0x00000003000075a7 */ /* 0x0022a400080011ff */
[----:B--2---:R-:W-:Y:S05]  /*6b70*/  @!P0 NANOSLEEP.SYNCS 0x989680 ;  /* 0x009896800000895d */ /* 0x004fea0003900000 */
[----:B------:R-:W2:Y:S02]  /*6b80*/  @!P0 SYNCS.PHASECHK.TRANS64 P0, [R0+URZ], R3 ;  /* 0x00000003000085a7 */ /* 0x000ea400080010ff */
[----:B--2---:R-:W-:Y:S05]  /*6b90*/  @!P0 BRA `(.L_x_119) ;  /* 0xfffffffc00f08947 */ /* 0x004fea000383ffff */
[----:B------:R-:W-:Y:S05]  /*6ba0*/  BRA `(.L_x_120) ;  /* 0xffffffb800c87947 */ /* 0x000fea000383ffff */
.L_x_43:
[----:B----4-:R-:W-:-:S07]  /*6bb0*/  MOV R0, UR5 ;  /* 0x0000000500007c02 */ /* 0x010fce0008000f00 */
.L_x_121:
[----:B-1----:R1:W2:Y:S02]  /*6bc0*/  SYNCS.PHASECHK.TRANS64.TRYWAIT P0, [R0+URZ], R3 ;  /* 0x00000003000075a7 */ /* 0x0022a400080011ff */
[----:B--2---:R-:W-:Y:S05]  /*6bd0*/  @!P0 NANOSLEEP.SYNCS 0x989680 ;  /* 0x009896800000895d */ /* 0x004fea0003900000 */
[----:B------:R-:W2:Y:S02]  /*6be0*/  @!P0 SYNCS.PHASECHK.TRANS64 P0, [R0+URZ], R3 ;  /* 0x00000003000085a7 */ /* 0x000ea400080010ff */
[----:B--2---:R-:W-:Y:S05]  /*6bf0*/  @!P0 BRA `(.L_x_121) ;  /* 0xfffffffc00f08947 */ /* 0x004fea000383ffff */
[----:B------:R-:W-:Y:S05]  /*6c00*/  BRA `(.L_x_122) ;  /* 0xffffffb800d47947 */ /* 0x000fea000383ffff */
.L_x_44:
[----:B----4-:R-:W-:-:S07]  /*6c10*/  MOV R0, UR5 ;  /* 0x0000000500007c02 */ /* 0x010fce0008000f00 */
.L_x_123:
[----:B-1----:R1:W2:Y:S02]  /*6c20*/  SYNCS.PHASECHK.TRANS64.TRYWAIT P0, [R0+URZ], R3 ;  /* 0x00000003000075a7 */ /* 0x0022a400080011ff */
[----:B--2---:R-:W-:Y:S05]  /*6c30*/  @!P0 NANOSLEEP.SYNCS 0x989680 ;  /* 0x009896800000895d */ /* 0x004fea0003900000 */
[----:B------:R-:W2:Y:S02]  /*6c40*/  @!P0 SYNCS.PHASECHK.TRANS64 P0, [R0+URZ], R3 ;  /* 0x00000003000085a7 */ /* 0x000ea400080010ff */
[----:B--2---:R-:W-:Y:S05]  /*6c50*/  @!P0 BRA `(.L_x_123) ;  /* 0xfffffffc00f08947 */ /* 0x004fea000383ffff */
[----:B------:R-:W-:Y:S05]  /*6c60*/  BRA `(.L_x_124) ;  /* 0xffffffb800e07947 */ /* 0x000fea000383ffff */
.L_x_45:
[----:B----4-:R-:W-:-:S07]  /*6c70*/  MOV R0, UR5 ;  /* 0x0000000500007c02 */ /* 0x010fce0008000f00 */
.L_x_125:
[----:B-1----:R1:W2:Y:S02]  /*6c80*/  SYNCS.PHASECHK.TRANS64.TRYWAIT P0, [R0+URZ], R3 ;  /* 0x00000003000075a7 */ /* 0x0022a400080011ff */
[----:B--2---:R-:W-:Y:S05]  /*6c90*/  @!P0 NANOSLEEP.SYNCS 0x989680 ;  /* 0x009896800000895d */ /* 0x004fea0003900000 */
[----:B------:R-:W2:Y:S02]  /*6ca0*/  @!P0 SYNCS.PHASECHK.TRANS64 P0, [R0+URZ], R3 ;  /* 0x00000003000085a7 */ /* 0x000ea400080010ff */
[----:B--2---:R-:W-:Y:S05]  /*6cb0*/  @!P0 BRA `(.L_x_125) ;  /* 0xfffffffc00f08947 */ /* 0x004fea000383ffff */
[----:B------:R-:W-:Y:S05]  /*6cc0*/  BRA `(.L_x_126) ;  /* 0xffffffb800ec7947 */ /* 0x000fea000383ffff */
.L_x_46:
[----:B----4-:R-:W-:-:S07]  /*6cd0*/  MOV R0, UR5 ;  /* 0x0000000500007c02 */ /* 0x010fce0008000f00 */
.L_x_127:
[----:B-1----:R1:W2:Y:S02]  /*6ce0*/  SYNCS.PHASECHK.TRANS64.TRYWAIT P0, [R0+URZ], R3 ;  /* 0x00000003000075a7 */ /* 0x0022a400080011ff */
[----:B--2---:R-:W-:Y:S05]  /*6cf0*/  @!P0 NANOSLEEP.SYNCS 0x989680 ;  /* 0x009896800000895d */ /* 0x004fea0003900000 */
[----:B------:R-:W2:Y:S02]  /*6d00*/  @!P0 SYNCS.PHASECHK.TRANS64 P0, [R0+URZ], R3 ;  /* 0x00000003000085a7 */ /* 0x000ea400080010ff */
[----:B--2---:R-:W-:Y:S05]  /*6d10*/  @!P0 BRA `(.L_x_127) ;  /* 0xfffffffc00f08947 */ /* 0x004fea000383ffff */
[----:B------:R-:W-:Y:S05]  /*6d20*/  BRA `(.L_x_128) ;  /* 0xffffffb800f87947 */ /* 0x000fea000383ffff */
.L_x_47:
[----:B----4-:R-:W-:-:S07]  /*6d30*/  MOV R0, UR5 ;  /* 0x0000000500007c02 */ /* 0x010fce0008000f00 */
.L_x_129:
[----:B-1----:R1:W2:Y:S02]  /*6d40*/  SYNCS.PHASECHK.TRANS64.TRYWAIT P0, [R0+URZ], R3 ;  /* 0x00000003000075a7 */ /* 0x0022a400080011ff */
[----:B--2---:R-:W-:Y:S05]  /*6d50*/  @!P0 NANOSLEEP.SYNCS 0x989680 ;  /* 0x009896800000895d */ /* 0x004fea0003900000 */
[----:B------:R-:W2:Y:S02]  /*6d60*/  @!P0 SYNCS.PHASECHK.TRANS64 P0, [R0+URZ], R3 ;  /* 0x00000003000085a7 */ /* 0x000ea400080010ff */
[----:B--2---:R-:W-:Y:S05]  /*6d70*/  @!P0 BRA `(.L_x_129) ;  /* 0xfffffffc00f08947 */ /* 0x004fea000383ffff */
[----:B------:R-:W-:Y:S05]  /*6d80*/  BRA `(.L_x_130) ;  /* 0xffffffbc00047947 */ /* 0x000fea000383ffff */
.L_x_48:
[----:B----4-:R-:W-:-:S07]  /*6d90*/  MOV R0, UR5 ;  /* 0x0000000500007c02 */ /* 0x010fce0008000f00 */
.L_x_131:
[----:B-1----:R1:W2:Y:S02]  /*6da0*/  SYNCS.PHASECHK.TRANS64.TRYWAIT P0, [R0+URZ], R3 ;  /* 0x00000003000075a7 */ /* 0x0022a400080011ff */
[----:B--2---:R-:W-:Y:S05]  /*6db0*/  @!P0 NANOSLEEP.SYNCS 0x989680 ;  /* 0x009896800000895d */ /* 0x004fea0003900000 */
[----:B------:R-:W2:Y:S02]  /*6dc0*/  @!P0 SYNCS.PHASECHK.TRANS64 P0, [R0+URZ], R3 ;  /* 0x00000003000085a7 */ /* 0x000ea400080010ff */
[----:B--2---:R-:W-:Y:S05]  /*6dd0*/  @!P0 BRA `(.L_x_131) ;  /* 0xfffffffc00f08947 */ /* 0x004fea000383ffff */
[----:B------:R-:W-:Y:S05]  /*6de0*/  BRA `(.L_x_132) ;  /* 0xffffffbc00107947 */ /* 0x000fea000383ffff */
.L_x_51:
[----:B-1----:R1:W2:Y:S02]  /*6df0*/  SYNCS.PHASECHK.TRANS64.TRYWAIT P0, [R0+URZ+0x150], R5 ;  /* 0x00015005000075a7 */ /* 0x0022a400080011ff */
[----:B--2---:R-:W-:Y:S05]  /*6e00*/  @!P0 NANOSLEEP.SYNCS 0x989680 ;  /* 0x009896800000895d */ /* 0x004fea0003900000 */
[----:B------:R-:W2:Y:S02]  /*6e10*/  @!P0 SYNCS.PHASECHK.TRANS64 P0, [R0+URZ+0x150], R5 ;  /* 0x00015005000085a7 */ /* 0x000ea400080010ff */
[----:B--2---:R-:W-:Y:S05]  /*6e20*/  @!P0 BRA `(.L_x_51) ;  /* 0xfffffffc00f08947 */ /* 0x004fea000383ffff */
[----:B------:R-:W-:Y:S05]  /*6e30*/  BRA `(.L_x_133) ;  /* 0xffffffbc006c7947 */ /* 0x000fea000383ffff */
.L_x_52:
[----:B------:R-:W-:-:S07]  /*6e40*/  MOV R0, UR5 ;  /* 0x0000000500007c02 */ /* 0x000fce0008000f00 */
.L_x_134:
[----:B-1----:R1:W2:Y:S02]  /*6e50*/  SYNCS.PHASECHK.TRANS64.TRYWAIT P0, [R0+URZ+0x100], R5 ;  /* 0x00010005000075a7 */ /* 0x0022a400080011ff */
[----:B--2---:R-:W-:Y:S05]  /*6e60*/  @!P0 NANOSLEEP.SYNCS 0x989680 ;  /* 0x009896800000895d */ /* 0x004fea0003900000 */
[----:B------:R-:W2:Y:S02]  /*6e70*/  @!P0 SYNCS.PHASECHK.TRANS64 P0, [R0+URZ+0x100], R5 ;  /* 0x00010005000085a7 */ /* 0x000ea400080010ff */
[----:B--2---:R-:W-:Y:S05]  /*6e80*/  @!P0 BRA `(.L_x_134) ;  /* 0xfffffffc00f08947 */ /* 0x004fea000383ffff */
[----:B------:R-:W-:Y:S05]  /*6e90*/  BRA `(.L_x_135) ;  /* 0xffffffbc007c7947 */ /* 0x000fea000383ffff */
.L_x_53:
[----:B-1----:R1:W2:Y:S02]  /*6ea0*/  SYNCS.PHASECHK.TRANS64.TRYWAIT P1, [R0+URZ+0xf0], R5 ;  /* 0x0000f005000075a7 */ /* 0x0022a400080211ff */
[----:B--2---:R-:W-:Y:S05]  /*6eb0*/  @!P1 NANOSLEEP.SYNCS 0x989680 ;  /* 0x009896800000995d */ /* 0x004fea0003900000 */
[----:B------:R-:W2:Y:S02]  /*6ec0*/  @!P1 SYNCS.PHASECHK.TRANS64 P1, [R0+URZ+0xf0], R5 ;  /* 0x0000f005000095a7 */ /* 0x000ea400080210ff */
[----:B--2---:R-:W-:Y:S05]  /*6ed0*/  @!P1 BRA `(.L_x_53) ;  /* 0xfffffffc00f09947 */ /* 0x004fea000383ffff */
[----:B------:R-:W-:Y:S05]  /*6ee0*/  BRA `(.L_x_136) ;  /* 0xffffffbc00ac7947 */ /* 0x000fea000383ffff */
.L_x_56:
[----:B------:R-:W-:-:S07]  /*6ef0*/  MOV R0, UR5 ;  /* 0x0000000500007c02 */ /* 0x000fce0008000f00 */
.L_x_137:
[----:B-1----:R1:W2:Y:S02]  /*6f00*/  SYNCS.PHASECHK.TRANS64.TRYWAIT P0, [R0+URZ+0x100], R3 ;  /* 0x00010003000075a7 */ /* 0x0022a400080011ff */
[----:B--2---:R-:W-:Y:S05]  /*6f10*/  @!P0 NANOSLEEP.SYNCS 0x989680 ;  /* 0x009896800000895d */ /* 0x004fea0003900000 */
[----:B------:R-:W2:Y:S02]  /*6f20*/  @!P0 SYNCS.PHASECHK.TRANS64 P0, [R0+URZ+0x100], R3 ;  /* 0x00010003000085a7 */ /* 0x000ea400080010ff */
[----:B--2---:R-:W-:Y:S05]  /*6f30*/  @!P0 BRA `(.L_x_137) ;  /* 0xfffffffc00f08947 */ /* 0x004fea000383ffff */
[----:B------:R-:W-:Y:S05]  /*6f40*/  BRA `(.L_x_55) ;  /* 0xffffffc000007947 */ /* 0x000fea000383ffff */
.L_x_63:
[----:B-1----:R1:W2:Y:S02]  /*6f50*/  SYNCS.PHASECHK.TRANS64.TRYWAIT P1, [R0+URZ+0xf0], R5 ;  /* 0x0000f005000075a7 */ /* 0x0022a400080211ff */
[----:B--2---:R-:W-:Y:S05]  /*6f60*/  @!P1 NANOSLEEP.SYNCS 0x989680 ;  /* 0x009896800000995d */ /* 0x004fea0003900000 */
[----:B------:R-:W2:Y:S02]  /*6f70*/  @!P1 SYNCS.PHASECHK.TRANS64 P1, [R0+URZ+0xf0], R5 ;  /* 0x0000f005000095a7 */ /* 0x000ea400080210ff */
[----:B--2---:R-:W-:Y:S05]  /*6f80*/  @!P1 BRA `(.L_x_63) ;  /* 0xfffffffc00f09947 */ /* 0x004fea000383ffff */
[----:B------:R-:W-:Y:S05]  /*6f90*/  BRA `(.L_x_138) ;  /* 0xffffffc400687947 */ /* 0x000fea000383ffff */
.L_x_64:
[----:B------:R-:W-:-:S07]  /*6fa0*/  MOV R3, UR7 ;  /* 0x0000000700037c02 */ /* 0x000fce0008000f00 */
.L_x_139:
[----:B-1----:R1:W2:Y:S02]  /*6fb0*/  SYNCS.PHASECHK.TRANS64.TRYWAIT P0, [R3+URZ+0x130], R0 ;  /* 0x00013000030075a7 */ /* 0x0022a400080011ff */
[----:B--2---:R-:W-:Y:S05]  /*6fc0*/  @!P0 NANOSLEEP.SYNCS 0x989680 ;  /* 0x009896800000895d */ /* 0x004fea0003900000 */
[----:B------:R-:W2:Y:S02]  /*6fd0*/  @!P0 SYNCS.PHASECHK.TRANS64 P0, [R3+URZ+0x130], R0 ;  /* 0x00013000030085a7 */ /* 0x000ea400080010ff */
[----:B--2---:R-:W-:Y:S05]  /*6fe0*/  @!P0 BRA `(.L_x_139) ;  /* 0xfffffffc00f08947 */ /* 0x004fea000383ffff */
[----:B------:R-:W-:Y:S05]  /*6ff0*/  BRA `(.L_x_140) ;  /* 0xffffffc400b87947 */ /* 0x000fea000383ffff */
.L_x_67:
[----:B------:R-:W-:Y:S07]  /*7000*/  MOV R0, UR6 ;  /* 0x0000000600007c02 */ /* 0x000fee0008000f00 */
.L_x_141:
[----:B-1----:R1:W2:Y:S02]  /*7010*/  SYNCS.PHASECHK.TRANS64.TRYWAIT P0, [R0+URZ], R3 ;  /* 0x00000003000075a7 */ /* 0x0022a400080011ff */
[----:B--2---:R-:W-:Y:S05]  /*7020*/  @!P0 NANOSLEEP.SYNCS 0x989680 ;  /* 0x009896800000895d */ /* 0x004fea0003900000 */
[----:B------:R-:W2:Y:S02]  /*7030*/  @!P0 SYNCS.PHASECHK.TRANS64 P0, [R0+URZ], R3 ;  /* 0x00000003000085a7 */ /* 0x000ea400080010ff */
[----:B--2---:R-:W-:Y:S05]  /*7040*/  @!P0 BRA `(.L_x_141) ;  /* 0xfffffffc00f08947 */ /* 0x004fea000383ffff */
[----:B------:R-:W-:Y:S05]  /*7050*/  BRA `(.L_x_66) ;  /* 0xffffffc400d47947 */ /* 0x000fea000383ffff */
.L_x_70:
[----:B------:R-:W-:-:S07]  /*7060*/  MOV R0, UR6 ;  /* 0x0000000600007c02 */ /* 0x000fce0008000f00 */
.L_x_142:
[----:B--2---:R2:W4:Y:S02]  /*7070*/  SYNCS.PHASECHK.TRANS64.TRYWAIT P0, [R0+URZ], R3 ;  /* 0x00000003000075a7 */ /* 0x00452400080011ff */
[----:B----4-:R-:W-:Y:S05]  /*7080*/  @!P0 NANOSLEEP.SYNCS 0x989680 ;  /* 0x009896800000895d */ /* 0x010fea0003900000 */
[----:B------:R-:W4:Y:S02]  /*7090*/  @!P0 SYNCS.PHASECHK.TRANS64 P0, [R0+URZ], R3 ;  /* 0x00000003000085a7 */ /* 0x000f2400080010ff */
[----:B----4-:R-:W-:Y:S05]  /*70a0*/  @!P0 BRA `(.L_x_142) ;  /* 0xfffffffc00f08947 */ /* 0x010fea000383ffff */
[----:B------:R-:W-:Y:S05]  /*70b0*/  BRA `(.L_x_143) ;  /* 0xffffffc800b07947 */ /* 0x000fea000383ffff */
.L_x_71:
[----:B------:R-:W-:-:S07]  /*70c0*/  MOV R0, UR6 ;  /* 0x0000000600007c02 */ /* 0x000fce0008000f00 */
.L_x_144:
[----:B-1----:R1:W2:Y:S02]  /*70d0*/  SYNCS.PHASECHK.TRANS64.TRYWAIT P0, [R0+URZ], R3 ;  /* 0x00000003000075a7 */ /* 0x0022a400080011ff */
[----:B--2---:R-:W-:Y:S05]  /*70e0*/  @!P0 NANOSLEEP.SYNCS 0x989680 ;  /* 0x009896800000895d */ /* 0x004fea0003900000 */
[----:B------:R-:W2:Y:S02]  /*70f0*/  @!P0 SYNCS.PHASECHK.TRANS64 P0, [R0+URZ], R3 ;  /* 0x00000003000085a7 */ /* 0x000ea400080010ff */
[----:B--2---:R-:W-:Y:S05]  /*7100*/  @!P0 BRA `(.L_x_144) ;  /* 0xfffffffc00f08947 */ /* 0x004fea000383ffff */
[----:B------:R-:W-:Y:S05]  /*7110*/  BRA `(.L_x_145) ;  /* 0xffffffc800bc7947 */ /* 0x000fea000383ffff */
.L_x_72:
[----:B------:R-:W-:-:S07]  /*7120*/  MOV R0, UR6 ;  /* 0x0000000600007c02 */ /* 0x000fce0008000f00 */
.L_x_146:
[----:B-1----:R1:W2:Y:S02]  /*7130*/  SYNCS.PHASECHK.TRANS64.TRYWAIT P0, [R0+URZ], R3 ;  /* 0x00000003000075a7 */ /* 0x0022a400080011ff */
[----:B--2---:R-:W-:Y:S05]  /*7140*/  @!P0 NANOSLEEP.SYNCS 0x989680 ;  /* 0x009896800000895d */ /* 0x004fea0003900000 */
[----:B------:R-:W2:Y:S02]  /*7150*/  @!P0 SYNCS.PHASECHK.TRANS64 P0, [R0+URZ], R3 ;  /* 0x00000003000085a7 */ /* 0x000ea400080010ff */
[----:B--2---:R-:W-:Y:S05]  /*7160*/  @!P0 BRA `(.L_x_146) ;  /* 0xfffffffc00f08947 */ /* 0x004fea000383ffff */
[----:B------:R-:W-:Y:S05]  /*7170*/  BRA `(.L_x_147) ;  /* 0xffffffc800c87947 */ /* 0x000fea000383ffff */
.L_x_73:
[----:B------:R-:W-:-:S07]  /*7180*/  MOV R0, UR7 ;  /* 0x0000000700007c02 */ /* 0x000fce0008000f00 */
.L_x_148:
[----:B-1----:R1:W2:Y:S02]  /*7190*/  SYNCS.PHASECHK.TRANS64.TRYWAIT P0, [R0+URZ], R3 ;  /* 0x00000003000075a7 */ /* 0x0022a400080011ff */
[----:B--2---:R-:W-:Y:S05]  /*71a0*/  @!P0 NANOSLEEP.SYNCS 0x989680 ;  /* 0x009896800000895d */ /* 0x004fea0003900000 */
[----:B------:R-:W2:Y:S02]  /*71b0*/  @!P0 SYNCS.PHASECHK.TRANS64 P0, [R0+URZ], R3 ;  /* 0x00000003000085a7 */ /* 0x000ea400080010ff */
[----:B--2---:R-:W-:Y:S05]  /*71c0*/  @!P0 BRA `(.L_x_148) ;  /* 0xfffffffc00f08947 */ /* 0x004fea000383ffff */
[----:B------:R-:W-:Y:S05]  /*71d0*/  BRA `(.L_x_149) ;  /* 0xffffffc800d47947 */ /* 0x000fea000383ffff */
.L_x_78:
[----:B---3--:R3:W1:Y:S02]  /*71e0*/  SYNCS.PHASECHK.TRANS64.TRYWAIT P0, [R0+URZ+0xf0], R3 ;  /* 0x0000f003000075a7 */ /* 0x00866400080011ff */
[----:B-1----:R-:W-:Y:S05]  /*71f0*/  @!P0 NANOSLEEP.SYNCS 0x989680 ;  /* 0x009896800000895d */ /* 0x002fea0003900000 */
[----:B------:R-:W1:Y:S02]  /*7200*/  @!P0 SYNCS.PHASECHK.TRANS64 P0, [R0+URZ+0xf0], R3 ;  /* 0x0000f003000085a7 */ /* 0x000e6400080010ff */
[----:B-1----:R-:W-:Y:S05]  /*7210*/  @!P0 BRA `(.L_x_78) ;  /* 0xfffffffc00f08947 */ /* 0x002fea000383ffff */
[----:B------:R-:W-:Y:S05]  /*7220*/  BRA `(.L_x_150) ;  /* 0xffffffcc00d07947 */ /* 0x000fea000383ffff */
.L_x_81:
[----:B------:R-:W-:Y:S07]  /*7230*/  MOV R0, UR6 ;  /* 0x0000000600007c02 */ /* 0x000fee0008000f00 */
.L_x_151:
[----:B-1----:R1:W3:Y:S02]  /*7240*/  SYNCS.PHASECHK.TRANS64.TRYWAIT P0, [R0+URZ+0xe8], R3 ;  /* 0x0000e803000075a7 */ /* 0x0022e400080011ff */
[----:B---3--:R-:W-:Y:S05]  /*7250*/  @!P0 NANOSLEEP.SYNCS 0x989680 ;  /* 0x009896800000895d */ /* 0x008fea0003900000 */
[----:B------:R-:W3:Y:S02]  /*7260*/  @!P0 SYNCS.PHASECHK.TRANS64 P0, [R0+URZ+0xe8], R3 ;  /* 0x0000e803000085a7 */ /* 0x000ee400080010ff */
[----:B---3--:R-:W-:Y:S05]  /*7270*/  @!P0 BRA `(.L_x_151) ;  /* 0xfffffffc00f08947 */ /* 0x008fea000383ffff */
[----:B------:R-:W-:Y:S05]  /*7280*/  BRA `(.L_x_80) ;  /* 0xffffffd000bc7947 */ /* 0x000fea000383ffff */
.L_x_84:
[----:B------:R-:W-:Y:S07]  /*7290*/  MOV R3, UR6 ;  /* 0x0000000600037c02 */ /* 0x000fee0008000f00 */
.L_x_152:
[----:B-1----:R1:W2:Y:S02]  /*72a0*/  SYNCS.PHASECHK.TRANS64.TRYWAIT P2, [R3+URZ+0xd8], R26 ;  /* 0x0000d81a030075a7 */ /* 0x0022a400080411ff */
[----:B--2---:R-:W-:Y:S05]  /*72b0*/  @!P2 NANOSLEEP.SYNCS 0x989680 ;  /* 0x009896800000a95d */ /* 0x004fea0003900000 */
[----:B------:R-:W2:Y:S02]  /*72c0*/  @!P2 SYNCS.PHASECHK.TRANS64 P2, [R3+URZ+0xd8], R26 ;  /* 0x0000d81a0300a5a7 */ /* 0x000ea400080410ff */
[----:B--2---:R-:W-:Y:S05]  /*72d0*/  @!P2 BRA `(.L_x_152) ;  /* 0xfffffffc00f0a947 */ /* 0x004fea000383ffff */
[----:B------:R-:W-:Y:S05]  /*72e0*/  BRA `(.L_x_153) ;  /* 0xffffffd400507947 */ /* 0x000fea000383ffff */
.L_x_87:
[----:B--2---:R2:W1:Y:S02]  /*72f0*/  SYNCS.PHASECHK.TRANS64.TRYWAIT P0, [R0+URZ+0xf0], R3 ;  /* 0x0000f003000075a7 */ /* 0x00446400080011ff */
[----:B-1----:R-:W-:Y:S05]  /*7300*/  @!P0 NANOSLEEP.SYNCS 0x989680 ;  /* 0x009896800000895d */ /* 0x002fea0003900000 */
[----:B------:R-:W1:Y:S02]  /*7310*/  @!P0 SYNCS.PHASECHK.TRANS64 P0, [R0+URZ+0xf0], R3 ;  /* 0x0000f003000085a7 */ /* 0x000e6400080010ff */
[----:B-1----:R-:W-:Y:S05]  /*7320*/  @!P0 BRA `(.L_x_87) ;  /* 0xfffffffc00f08947 */ /* 0x002fea000383ffff */
[----:B------:R-:W-:Y:S05]  /*7330*/  BRA `(.L_x_154) ;  /* 0xffffffd800ac7947 */ /* 0x000fea000383ffff */
.L_x_98:
[----:B-1----:R-:W-:Y:S04]  /*7340*/  MOV R0, UR43 ;  /* 0x0000002b00007c02 */ /* 0x002fe80008000f00 */
[----:B------:R1:W2:Y:S03]  /*7350*/  SYNCS.PHASECHK.TRANS64.TRYWAIT P1, [R0+URZ+0xd0], R3 ;  /* 0x0000d003000075a7 */ /* 0x0002a600080211ff */
[----:B--2---:R-:W-:Y:S05]  /*7360*/  @!P1 NANOSLEEP.SYNCS 0x989680 ;  /* 0x009896800000995d */ /* 0x004fea0003900000 */
[----:B------:R-:W2:Y:S02]  /*7370*/  @!P1 SYNCS.PHASECHK.TRANS64 P1, [R0+URZ+0xd0], R3 ;  /* 0x0000d003000095a7 */ /* 0x000ea400080210ff */
[----:B--2---:R-:W-:Y:S05]  /*7380*/  @!P1 BRA `(.L_x_98) ;  /* 0xfffffffc00ec9947 */ /* 0x004fea000383ffff */
[----:B------:R-:W-:Y:S05]  /*7390*/  BRA `(.L_x_97) ;  /* 0xffffffe400a07947 */ /* 0x000fea000383ffff */
.L_x_100:
[----:B-1----:R1:W4:Y:S02]  /*73a0*/  SYNCS.PHASECHK.TRANS64.TRYWAIT P1, [R92+URZ+0x110], R7 ;  /* 0x000110075c0075a7 */ /* 0x00232400080211ff */
[----:B----4-:R-:W-:Y:S05]  /*73b0*/  @!P1 NANOSLEEP.SYNCS 0x989680 ;  /* 0x009896800000995d */ /* 0x010fea0003900000 */
[----:B------:R-:W4:Y:S02]  /*73c0*/  @!P1 SYNCS.PHASECHK.TRANS64 P1, [R92+URZ+0x110], R7 ;  /* 0x000110075c0095a7 */ /* 0x000f2400080210ff */
[----:B----4-:R-:W-:Y:S05]  /*73d0*/  @!P1 BRA `(.L_x_100) ;  /* 0xfffffffc00f09947 */ /* 0x010fea000383ffff */
[----:B------:R-:W-:Y:S05]  /*73e0*/  BRA `(.L_x_99) ;  /* 0xffffffe400dc7947 */ /* 0x000fea000383ffff */
        .weak           $__internal_0_$__cuda_sm10x_tcgen05_guardrail_trap_col_being_dealloced_not_returned_by_alloc
        .type           $__internal_0_$__cuda_sm10x_tcgen05_guardrail_trap_col_being_dealloced_not_returned_by_alloc,@function
        .size           $__internal_0_$__cuda_sm10x_tcgen05_guardrail_trap_col_being_dealloced_not_returned_by_alloc,($__internal_1_$__cuda_sm10x_tcgen05_guardrail_trap_phase_invalid_during_alloc - $__internal_0_$__cuda_sm10x_tcgen05_guardrail_trap_col_being_dealloced_not_returned_by_alloc)
$__internal_0_$__cuda_sm10x_tcgen05_guardrail_trap_col_being_dealloced_not_returned_by_alloc:
[----:B------:R-:W-:Y:S05]  /*73f0*/  BPT.TRAP 0x1 ;  /* 0x000000040000795c */ /* 0x000fea0000300000 */
[----:B------:R-:W-:-:S04]  /*7400*/  HFMA2 R3, -RZ, RZ, 0, 0 ;  /* 0x00000000ff037431 */ /* 0x000fc800000001ff */
[----:B------:R-:W-:Y:S05]  /*7410*/  RET.REL.NODEC R2 `(_ZN7cutlass13device_kernelINS_4gemm6kernel13GemmUniversalIN4cute5tupleIJiiiiEEENS1_10collective13CollectiveMmaINS1_35MainloopSm100TmaUmmaWarpSpecializedILi13ELi2ELi4ENS5_IJNS4_1CILi1EEESB_SB_EEEEENS5_IJNSA_ILi64EEESE_NSA_ILi128EEEEEEaNS5_IJSB_llEEEaSH_NS4_8TiledMMAINS4_8MMA_AtomIJNS4_15SM100_MMA_S8_SSIaaiLi64ELi64ELNS4_4UMMA5MajorE1ELSM_1ELNSL_8SaturateE0EEEEEENS4_6LayoutISC_NS5_IJNSA_ILi0EEESR_SR_EEEEENS5_IJNS4_10UnderscoreESU_SU_EEEEENS4_13SM90_TMA_LOADENS4_14ComposedLayoutINS4_7SwizzleILi2ELi4ELi3EEENS4_18smem_ptr_flag_bitsILi8EEENSQ_INS5_IJSE_NSA_ILi8EEEEEENS5_IJSB_SE_EEEEEEEvNS4_8identityESX_S17_vS18_EENS_8epilogue10collective18CollectiveEpilogueINS1A_23Sm100TmaWarpSpecializedILi1ELi1ELi32ELb0ELb0EEEJSG_NS5_IJNSQ_ISE_SB_EES1F_EEEaNS5_IJlSB_lEEEaS1H_NS1A_6fusion15FusionCallbacksIS1E_NS1I_17LinearCombinationIaiaiLNS_15FloatRoundStyleE2EEESG_S1G_JEEENS4_5SM1004TMEM4LOAD26SM100_TMEM_LOAD_16dp32b32xESX_NSY_IS10_S12_NSQ_INS5_IJS13_SE_EEENS5_IJSE_SB_EEEEEEENS4_39AutoVectorizingCopyWithAssumedAlignmentILi128EEENS4_14SM90_TMA_STOREES1V_S1X_S1X_EEEvvEEEEvNT_6ParamsE) ;  /* 0xffffff8802f87950 */ /* 0x000fea0003c3ffff */
        .weak           $__internal_1_$__cuda_sm10x_tcgen05_guardrail_trap_phase_invalid_during_alloc
        .type           $__internal_1_$__cuda_sm10x_tcgen05_guardrail_trap_phase_invalid_during_alloc,@function
        .size           $__internal_1_$__cuda_sm10x_tcgen05_guardrail_trap_phase_invalid_during_alloc,($__internal_2_$__cuda_sm10x_tcgen05_guardrail_trap_unallocated_columns_being_dealloced - $__internal_1_$__cuda_sm10x_tcgen05_guardrail_trap_phase_invalid_during_alloc)
$__internal_1_$__cuda_sm10x_tcgen05_guardrail_trap_phase_invalid_during_alloc:
[----:B------:R-:W-:Y:S05]  /*7420*/  BPT.TRAP 0x1 ;  /* 0x000000040000795c */ /* 0x000fea0000300000 */
[----:B------:R-:W-:-:S04]  /*7430*/  MOV R3, 0x0 ;  /* 0x0000000000037802 */ /* 0x000fc80000000f00 */
[----:B------:R-:W-:Y:S05]  /*7440*/  RET.REL.NODEC R2 `(_ZN7cutlass13device_kernelINS_4gemm6kernel13GemmUniversalIN4cute5tupleIJiiiiEEENS1_10collective13CollectiveMmaINS1_35MainloopSm100TmaUmmaWarpSpecializedILi13ELi2ELi4ENS5_IJNS4_1CILi1EEESB_SB_EEEEENS5_IJNSA_ILi64EEESE_NSA_ILi128EEEEEEaNS5_IJSB_llEEEaSH_NS4_8TiledMMAINS4_8MMA_AtomIJNS4_15SM100_MMA_S8_SSIaaiLi64ELi64ELNS4_4UMMA5MajorE1ELSM_1ELNSL_8SaturateE0EEEEEENS4_6LayoutISC_NS5_IJNSA_ILi0EEESR_SR_EEEEENS5_IJNS4_10UnderscoreESU_SU_EEEEENS4_13SM90_TMA_LOADENS4_14ComposedLayoutINS4_7SwizzleILi2ELi4ELi3EEENS4_18smem_ptr_flag_bitsILi8EEENSQ_INS5_IJSE_NSA_ILi8EEEEEENS5_IJSB_SE_EEEEEEEvNS4_8identityESX_S17_vS18_EENS_8epilogue10collective18CollectiveEpilogueINS1A_23Sm100TmaWarpSpecializedILi1ELi1ELi32ELb0ELb0EEEJSG_NS5_IJNSQ_ISE_SB_EES1F_EEEaNS5_IJlSB_lEEEaS1H_NS1A_6fusion15FusionCallbacksIS1E_NS1I_17LinearCombinationIaiaiLNS_15FloatRoundStyleE2EEESG_S1G_JEEENS4_5SM1004TMEM4LOAD26SM100_TMEM_LOAD_16dp32b32xESX_NSY_IS10_S12_NSQ_INS5_IJS13_SE_EEENS5_IJSE_SB_EEEEEEENS4_39AutoVectorizingCopyWithAssumedAlignmentILi128EEENS4_14SM90_TMA_STOREES1V_S1X_S1X_EEEvvEEEEvNT_6ParamsE) ;  /* 0xffffff8802ec7950 */ /* 0x000fea0003c3ffff */
        .weak           $__internal_2_$__cuda_sm10x_tcgen05_guardrail_trap_unallocated_columns_being_dealloced
        .type           $__internal_2_$__cuda_sm10x_tcgen05_guardrail_trap_unallocated_columns_being_dealloced,@function
        .size           $__internal_2_$__cuda_sm10x_tcgen05_guardrail_trap_unallocated_columns_being_dealloced,(.L_x_156 - $__internal_2_$__cuda_sm10x_tcgen05_guardrail_trap_unallocated_columns_being_dealloced)
$__internal_2_$__cuda_sm10x_tcgen05_guardrail_trap_unallocated_columns_being_dealloced:
[----:B------:R-:W-:Y:S05]  /*7450*/  BPT.TRAP 0x1 ;  /* 0x000000040000795c */ /* 0x000fea0000300000 */
[----:B------:R-:W-:-:S04]  /*7460*/  HFMA2 R3, -RZ, RZ, 0, 0 ;  /* 0x00000000ff037431 */ /* 0x000fc800000001ff */
[----:B------:R-:W-:Y:S05]  /*7470*/  RET.REL.NODEC R2 `(_ZN7cutlass13device_kernelINS_4gemm6kernel13GemmUniversalIN4cute5tupleIJiiiiEEENS1_10collective13CollectiveMmaINS1_35MainloopSm100TmaUmmaWarpSpecializedILi13ELi2ELi4ENS5_IJNS4_1CILi1EEESB_SB_EEEEENS5_IJNSA_ILi64EEESE_NSA_ILi128EEEEEEaNS5_IJSB_llEEEaSH_NS4_8TiledMMAINS4_8MMA_AtomIJNS4_15SM100_MMA_S8_SSIaaiLi64ELi64ELNS4_4UMMA5MajorE1ELSM_1ELNSL_8SaturateE0EEEEEENS4_6LayoutISC_NS5_IJNSA_ILi0EEESR_SR_EEEEENS5_IJNS4_10UnderscoreESU_SU_EEEEENS4_13SM90_TMA_LOADENS4_14ComposedLayoutINS4_7SwizzleILi2ELi4ELi3EEENS4_18smem_ptr_flag_bitsILi8EEENSQ_INS5_IJSE_NSA_ILi8EEEEEENS5_IJSB_SE_EEEEEEEvNS4_8identityESX_S17_vS18_EENS_8epilogue10collective18CollectiveEpilogueINS1A_23Sm100TmaWarpSpecializedILi1ELi1ELi32ELb0ELb0EEEJSG_NS5_IJNSQ_ISE_SB_EES1F_EEEaNS5_IJlSB_lEEEaS1H_NS1A_6fusion15FusionCallbacksIS1E_NS1I_17LinearCombinationIaiaiLNS_15FloatRoundStyleE2EEESG_S1G_JEEENS4_5SM1004TMEM4LOAD26SM100_TMEM_LOAD_16dp32b32xESX_NSY_IS10_S12_NSQ_INS5_IJS13_SE_EEENS5_IJSE_SB_EEEEEEENS4_39AutoVectorizingCopyWithAssumedAlignmentILi128EEENS4_14SM90_TMA_STOREES1V_S1X_S1X_EEEvvEEEEvNT_6ParamsE) ;  /* 0xffffff8802e07950 */ /* 0x000fea0003c3ffff */
.L_x_155:
[----:B------:R-:W-:-:S00]  /*7480*/  BRA `(.L_x_155) ;  /* 0xfffffffc00fc7947 */ /* 0x000fc0000383ffff */
[----:B------:R-:W-:-:S00]  /*7490*/  NOP ;  /* 0x0000000000007918 */ /* 0x000fc00000000000 */
        /* <DEDUP_REMOVED lines=14> */
.L_x_156:


//--------------------- .nv.global.init           --------------------------
	.section	.nv.global.init,"aw",@progbits
.nv.global.init:
	.type		$str$27,@object
	.size		$str$27,($str$28 - $str$27)
$str$27:
        /*0000*/ 	.byte	0x28, 0x61, 0x64, 0x64, 0x72, 0x65, 0x73, 0x73, 0x20, 0x26, 0x20, 0x6d, 0x61, 0x73, 0x6b, 0x29
        /*0010*/ 	.byte	0x20, 0x3d, 0x3d, 0x20, 0x30, 0x00
	.type		$str$28,@object
	.size		$str$28,($str$26 - $str$28)
$str$28:
        /*0016*/ 	.byte	0x2f, 0x74, 0x6d, 0x70, 0x2f, 0x63, 0x75, 0x74, 0x6c, 0x61, 0x73, 0x73, 0x5f, 0x73, 0x77, 0x65
        /*0026*/ 	.byte	0x65, 0x70, 0x5f, 0x73, 0x72, 0x63, 0x2f, 0x69, 0x6e, 0x63, 0x6c, 0x75, 0x64, 0x65, 0x2f, 0x63
        /*0036*/ 	.byte	0x75, 0x74, 0x65, 0x2f, 0x70, 0x6f, 0x69, 0x6e, 0x74, 0x65, 0x72, 0x5f, 0x66, 0x6c, 0x61, 0x67
        /*0046*/ 	.byte	0x67, 0x65, 0x64, 0x2e, 0x68, 0x70, 0x70, 0x00
	.type		$str$26,@object
	.size		$str$26,($str$25 - $str$26)
$str$26:
        /*004e*/ 	.byte	0x2f, 0x74, 0x6d, 0x70, 0x2f, 0x63, 0x75, 0x74, 0x6c, 0x61, 0x73, 0x73, 0x5f, 0x73, 0x77, 0x65
        /*005e*/ 	.byte	0x65, 0x70, 0x5f, 0x73, 0x72, 0x63, 0x2f, 0x69, 0x6e, 0x63, 0x6c, 0x75, 0x64, 0x65, 0x2f, 0x63
        /*006e*/ 	.byte	0x75, 0x74, 0x65, 0x2f, 0x61, 0x74, 0x6f, 0x6d, 0x2f, 0x63, 0x6f, 0x70, 0x79, 0x5f, 0x74, 0x72
        /*007e*/ 	.byte	0x61, 0x69, 0x74, 0x73, 0x5f, 0x73, 0x6d, 0x31, 0x30, 0x30, 0x2e, 0x68, 0x70, 0x70, 0x00
	.type		$str$25,@object
	.size		$str$25,(__unnamed_1 - $str$25)
$str$25:
        /*008d*/ 	.byte	0x28, 0x28, 0x75, 0x69, 0x6e, 0x74, 0x33, 0x32, 0x5f, 0x74, 0x28, 0x74, 0x68, 0x72, 0x65, 0x61
        /*009d*/ 	.byte	0x64, 0x49, 0x64, 0x78, 0x2e, 0x78, 0x29, 0x20, 0x2f, 0x20, 0x33, 0x32, 0x29, 0x20, 0x25, 0x20
        /*00ad*/ 	.byte	0x34, 0x29, 0x20, 0x3d, 0x3d, 0x20, 0x28, 0x28, 0x28, 0x74, 0x6d, 0x65, 0x6d, 0x5f, 0x61, 0x64
        /*00bd*/ 	.byte	0x64, 0x72, 0x20, 0x3e, 0x3e, 0x20, 0x31, 0x36, 0x29, 0x20, 0x2f, 0x20, 0x33, 0x32, 0x29, 0x20
        /*00cd*/ 	.byte	0x25, 0x20, 0x34, 0x29, 0x00
	.type		__unnamed_1,@object
	.size		__unnamed_1,(__unnamed_2 - __unnamed_1)
__unnamed_1:
        /*00d2*/ 	.byte	0x61, 0x75, 0x74, 0x6f, 0x20, 0x63, 0x75, 0x74, 0x65, 0x3a, 0x3a, 0x61, 0x73, 0x5f, 0x70, 0x6f
        /* <DEDUP_REMOVED lines=24> */
        /*0262*/ 	.byte	0x00
	.type		__unnamed_2,@object
	.size		__unnamed_2,(.L_2 - __unnamed_2)
__unnamed_2:
        /* <DEDUP_REMOVED lines=41> */
.L_2:


//--------------------- .nv.shared._ZN7cutlass13device_kernelINS_4gemm6kernel13GemmUniversalIN4cute5tupleIJiiiiEEENS1_10collective13CollectiveMmaINS1_35MainloopSm100TmaUmmaWarpSpecializedILi13ELi2ELi4ENS5_IJNS4_1CILi1EEESB_SB_EEEEENS5_IJNSA_ILi64EEESE_NSA_ILi128EEEEEEaNS5_IJSB_llEEEaSH_NS4_8TiledMMAINS4_8MMA_AtomIJNS4_15SM100_MMA_S8_SSIaaiLi64ELi64ELNS4_4UMMA5MajorE1ELSM_1ELNSL_8SaturateE0EEEEEENS4_6LayoutISC_NS5_IJNSA_ILi0EEESR_SR_EEEEENS5_IJNS4_10UnderscoreESU_SU_EEEEENS4_13SM90_TMA_LOADENS4_14ComposedLayoutINS4_7SwizzleILi2ELi4ELi3EEENS4_18smem_ptr_flag_bitsILi8EEENSQ_INS5_IJSE_NSA_ILi8EEEEEENS5_IJSB_SE_EEEEEEEvNS4_8identityESX_S17_vS18_EENS_8epilogue10collective18CollectiveEpilogueINS1A_23Sm100TmaWarpSpecializedILi1ELi1ELi32ELb0ELb0EEEJSG_NS5_IJNSQ_ISE_SB_EES1F_EEEaNS5_IJlSB_lEEEaS1H_NS1A_6fusion15FusionCallbacksIS1E_NS1I_17LinearCombinationIaiaiLNS_15FloatRoundStyleE2EEESG_S1G_JEEENS4_5SM1004TMEM4LOAD26SM100_TMEM_LOAD_16dp32b32xESX_NSY_IS10_S12_NSQ_INS5_IJS13_SE_EEENS5_IJSE_SB_EEEEEEENS4_39AutoVectorizingCopyWithAssumedAlignmentILi128EEENS4_14SM90_TMA_STOREES1V_S1X_S1X_EEEvvEEEEvNT_6ParamsE --------------------------
	.section	.nv.shared._ZN7cutlass13device_kernelINS_4gemm6kernel13GemmUniversalIN4cute5tupleIJiiiiEEENS1_10collective13CollectiveMmaINS1_35MainloopSm100TmaUmmaWarpSpecializedILi13ELi2ELi4ENS5_IJNS4_1CILi1EEESB_SB_EEEEENS5_IJNSA_ILi64EEESE_NSA_ILi128EEEEEEaNS5_IJSB_llEEEaSH_NS4_8TiledMMAINS4_8MMA_AtomIJNS4_15SM100_MMA_S8_SSIaaiLi64ELi64ELNS4_4UMMA5MajorE1ELSM_1ELNSL_8SaturateE0EEEEEENS4_6LayoutISC_NS5_IJNSA_ILi0EEESR_SR_EEEEENS5_IJNS4_10UnderscoreESU_SU_EEEEENS4_13SM90_TMA_LOADENS4_14ComposedLayoutINS4_7SwizzleILi2ELi4ELi3EEENS4_18smem_ptr_flag_bitsILi8EEENSQ_INS5_IJSE_NSA_ILi8EEEEEENS5_IJSB_SE_EEEEEEEvNS4_8identityESX_S17_vS18_EENS_8epilogue10collective18CollectiveEpilogueINS1A_23Sm100TmaWarpSpecializedILi1ELi1ELi32ELb0ELb0EEEJSG_NS5_IJNSQ_ISE_SB_EES1F_EEEaNS5_IJlSB_lEEEaS1H_NS1A_6fusion15FusionCallbacksIS1E_NS1I_17LinearCombinationIaiaiLNS_15FloatRoundStyleE2EEESG_S1G_JEEENS4_5SM1004TMEM4LOAD26SM100_TMEM_LOAD_16dp32b32xESX_NSY_IS10_S12_NSQ_INS5_IJS13_SE_EEENS5_IJSE_SB_EEEEEEENS4_39AutoVectorizingCopyWithAssumedAlignmentILi128EEENS4_14SM90_TMA_STOREES1V_S1X_S1X_EEEvvEEEEvNT_6ParamsE,"aw",@nobits
	.sectionflags	@""
	.align	16
	.zero		1024


//--------------------- .nv.shared.reserved.0     --------------------------
	.section	.nv.shared.reserved.0,"aw",@nobits
	.weak		__nv_reservedSMEM_offset_0_alias
	.size		__nv_reservedSMEM_offset_0_alias, 0, 64
	.other		__nv_reservedSMEM_offset_0_alias,@"STO_CUDA_RESERVED_SHARED STV_DEFAULT"
__nv_reservedSMEM_offset_0_alias:
	.zero		0
.nv.shared.reserved.0:
	.zero		64
	.weak		__nv_reservedSMEM_tcgen05_partition
	.type		__nv_reservedSMEM_tcgen05_partition,@object
	.size		__nv_reservedSMEM_tcgen05_partition,(.L_0 - __nv_reservedSMEM_tcgen05_partition)
__nv_reservedSMEM_tcgen05_partition:
	.zero		32
.L_0:


//--------------------- .nv.global                --------------------------
	.section	.nv.global,"aw",@nobits
.nv.global:
	.type		_ZN40_INTERNAL_55b97bb1_4_k_cu_5cd22470_409244cute1_E,@object
	.size		_ZN40_INTERNAL_55b97bb1_4_k_cu_5cd22470_409244cute1_E,(_ZN40_INTERNAL_55b97bb1_4_k_cu_5cd22470_409244cuda3std3__45__cpo6cbeginE - _ZN40_INTERNAL_55b97bb1_4_k_cu_5cd22470_409244cute1_E)
_ZN40_INTERNAL_55b97bb1_4_k_cu_5cd22470_409244cute1_E:
	.zero		1
	.type		_ZN40_INTERNAL_55b97bb1_4_k_cu_5cd22470_409244cuda3std3__45__cpo6cbeginE,@object
	.size		_ZN40_INTERNAL_55b97bb1_4_k_cu_5cd22470_409244cuda3std3__45__cpo6cbeginE,(_ZN40_INTERNAL_55b97bb1_4_k_cu_5cd22470_409244cuda3std3__48in_placeE - _ZN40_INTERNAL_55b97bb1_4_k_cu_5cd22470_409244cuda3std3__45__cpo6cbeginE)
_ZN40_INTERNAL_55b97bb1_4_k_cu_5cd22470_409244cuda3std3__45__cpo6cbeginE:
	.zero		1
	.type		_ZN40_INTERNAL_55b97bb1_4_k_cu_5cd22470_409244cuda3std3__48in_placeE,@object
	.size		_ZN40_INTERNAL_55b97bb1_4_k_cu_5cd22470_409244cuda3std3__48in_placeE,(_ZN40_INTERNAL_55b97bb1_4_k_cu_5cd22470_409244cuda3std6ranges3__45__cpo9iter_moveE - _ZN40_INTERNAL_55b97bb1_4_k_cu_5cd22470_409244cuda3std3__48in_placeE)
_ZN40_INTERNAL_55b97bb1_4_k_cu_5cd22470_409244cuda3std3__48in_placeE:
	.zero		1
	.type		_ZN40_INTERNAL_55b97bb1_4_k_cu_5cd22470_409244cuda3std6ranges3__45__cpo9iter_moveE,@object
	.size		_ZN40_INTERNAL_55b97bb1_4_k_cu_5cd22470_409244cuda3std6ranges3__45__cpo9iter_moveE,(_ZN40_INTERNAL_55b97bb1_4_k_cu_5cd22470_409244cuda3std3__45__cpo5beginE - _ZN40_INTERNAL_55b97bb1_4_k_cu_5cd22470_409244cuda3std6ranges3__45__cpo9iter_moveE)
_ZN40_INTERNAL_55b97bb1_4_k_cu_5cd22470_409244cuda3std6ranges3__45__cpo9iter_moveE:
	.zero		1
	.type		_ZN40_INTERNAL_55b97bb1_4_k_cu_5cd22470_409244cuda3std3__45__cpo5beginE,@object
	.size		_ZN40_INTERNAL_55b97bb1_4_k_cu_5cd22470_409244cuda3std3__45__cpo5beginE,(_ZN40_INTERNAL_55b97bb1_4_k_cu_5cd22470_409244cuda3std3__442_GLOBAL__N__55b97bb1_4_k_cu_5cd22470_409246ignoreE - _ZN40_INTERNAL_55b97bb1_4_k_cu_5cd22470_409244cuda3std3__45__cpo5beginE)
_ZN40_INTERNAL_55b97bb1_4_k_cu_5cd22470_409244cuda3std3__45__cpo5beginE:
	.zero		1
	.type		_ZN40_INTERNAL_55b97bb1_4_k_cu_5cd22470_409244cuda3std3__442_GLOBAL__N__55b97bb1_4_k_cu_5cd22470_409246ignoreE,@object
	.size		_ZN40_INTERNAL_55b97bb1_4_k_cu_5cd22470_409244cuda3std3__442_GLOBAL__N__55b97bb1_4_k_cu_5cd22470_409246ignoreE,(_ZN40_INTERNAL_55b97bb1_4_k_cu_5cd22470_409244cute7productE - _ZN40_INTERNAL_55b97bb1_4_k_cu_5cd22470_409244cuda3std3__442_GLOBAL__N__55b97bb1_4_k_cu_5cd22470_409246ignoreE)
_ZN40_INTERNAL_55b97bb1_4_k_cu_5cd22470_409244cuda3std3__442_GLOBAL__N__55b97bb1_4_k_cu_5cd22470_409246ignoreE:
	.zero		1
	.type		_ZN40_INTERNAL_55b97bb1_4_k_cu_5cd22470_409244cute7productE,@object
	.size		_ZN40_INTERNAL_55b97bb1_4_k_cu_5cd22470_409244cute7productE,(_ZN40_INTERNAL_55b97bb1_4_k_cu_5cd22470_409244cuda3std3__45__cpo3endE - _ZN40_INTERNAL_55b97bb1_4_k_cu_5cd22470_409244cute7productE)
_ZN40_INTERNAL_55b97bb1_4_k_cu_5cd22470_409244cute7productE:
	.zero		1
	.type		_ZN40_INTERNAL_55b97bb1_4_k_cu_5cd22470_409244cuda3std3__45__cpo3endE,@object
	.size		_ZN40_INTERNAL_55b97bb1_4_k_cu_5cd22470_409244cuda3std3__45__cpo3endE,(_ZN40_INTERNAL_55b97bb1_4_k_cu_5cd22470_409244cuda3std3__419piecewise_constructE - _ZN40_INTERNAL_55b97bb1_4_k_cu_5cd22470_409244cuda3std3__45__cpo3endE)
_ZN40_INTERNAL_55b97bb1_4_k_cu_5cd22470_409244cuda3std3__45__cpo3endE:
	.zero		1
	.type		_ZN40_INTERNAL_55b97bb1_4_k_cu_5cd22470_409244cuda3std3__419piecewise_constructE,@object
	.size		_ZN40_INTERNAL_55b97bb1_4_k_cu_5cd22470_409244cuda3std3__419piecewise_constructE,(_ZN40_INTERNAL_55b97bb1_4_k_cu_5cd22470_409244cuda3std3__45__cpo4cendE - _ZN40_INTERNAL_55b97bb1_4_k_cu_5cd22470_409244cuda3std3__419piecewise_constructE)
_ZN40_INTERNAL_55b97bb1_4_k_cu_5cd22470_409244cuda3std3__419piecewise_constructE:
	.zero		1
	.type		_ZN40_INTERNAL_55b97bb1_4_k_cu_5cd22470_409244cuda3std3__45__cpo4cendE,@object
	.size		_ZN40_INTERNAL_55b97bb1_4_k_cu_5cd22470_409244cuda3std3__45__cpo4cendE,(_ZN40_INTERNAL_55b97bb1_4_k_cu_5cd22470_409244cuda3std6ranges3__45__cpo4swapE - _ZN40_INTERNAL_55b97bb1_4_k_cu_5cd22470_409244cuda3std3__45__cpo4cendE)
_ZN40_INTERNAL_55b97bb1_4_k_cu_5cd22470_409244cuda3std3__45__cpo4cendE:
	.zero		1
	.type		_ZN40_INTERNAL_55b97bb1_4_k_cu_5cd22470_409244cuda3std6ranges3__45__cpo4swapE,@object
	.size		_ZN40_INTERNAL_55b97bb1_4_k_cu_5cd22470_409244cuda3std6ranges3__45__cpo4swapE,(.L_10 - _ZN40_INTERNAL_55b97bb1_4_k_cu_5cd22470_409244cuda3std6ranges3__45__cpo4swapE)
_ZN40_INTERNAL_55b97bb1_4_k_cu_5cd22470_409244cuda3std6ranges3__45__cpo4swapE:
	.zero		1
.L_10:


//--------------------- .nv.constant0._ZN7cutlass13device_kernelINS_4gemm6kernel13GemmUniversalIN4cute5tupleIJiiiiEEENS1_10collective13CollectiveMmaINS1_35MainloopSm100TmaUmmaWarpSpecializedILi13ELi2ELi4ENS5_IJNS4_1CILi1EEESB_SB_EEEEENS5_IJNSA_ILi64EEESE_NSA_ILi128EEEEEEaNS5_IJSB_llEEEaSH_NS4_8TiledMMAINS4_8MMA_AtomIJNS4_15SM100_MMA_S8_SSIaaiLi64ELi64ELNS4_4UMMA5MajorE1ELSM_1ELNSL_8SaturateE0EEEEEENS4_6LayoutISC_NS5_IJNSA_ILi0EEESR_SR_EEEEENS5_IJNS4_10UnderscoreESU_SU_EEEEENS4_13SM90_TMA_LOADENS4_14ComposedLayoutINS4_7SwizzleILi2ELi4ELi3EEENS4_18smem_ptr_flag_bitsILi8EEENSQ_INS5_IJSE_NSA_ILi8EEEEEENS5_IJSB_SE_EEEEEEEvNS4_8identityESX_S17_vS18_EENS_8epilogue10collective18CollectiveEpilogueINS1A_23Sm100TmaWarpSpecializedILi1ELi1ELi32ELb0ELb0EEEJSG_NS5_IJNSQ_ISE_SB_EES1F_EEEaNS5_IJlSB_lEEEaS1H_NS1A_6fusion15FusionCallbacksIS1E_NS1I_17LinearCombinationIaiaiLNS_15FloatRoundStyleE2EEESG_S1G_JEEENS4_5SM1004TMEM4LOAD26SM100_TMEM_LOAD_16dp32b32xESX_NSY_IS10_S12_NSQ_INS5_IJS13_SE_EEENS5_IJSE_SB_EEEEEEENS4_39AutoVectorizingCopyWithAssumedAlignmentILi128EEENS4_14SM90_TMA_STOREES1V_S1X_S1X_EEEvvEEEEvNT_6ParamsE --------------------------
	.section	.nv.constant0._ZN7cutlass13device_kernelINS_4gemm6kernel13GemmUniversalIN4cute5tupleIJiiiiEEENS1_10collective13CollectiveMmaINS1_35MainloopSm100TmaUmmaWarpSpecializedILi13ELi2ELi4ENS5_IJNS4_1CILi1EEESB_SB_EEEEENS5_IJNSA_ILi64EEESE_NSA_ILi128EEEEEEaNS5_IJSB_llEEEaSH_NS4_8TiledMMAINS4_8MMA_AtomIJNS4_15SM100_MMA_S8_SSIaaiLi64ELi64ELNS4_4UMMA5MajorE1ELSM_1ELNSL_8SaturateE0EEEEEENS4_6LayoutISC_NS5_IJNSA_ILi0EEESR_SR_EEEEENS5_IJNS4_10UnderscoreESU_SU_EEEEENS4_13SM90_TMA_LOADENS4_14ComposedLayoutINS4_7SwizzleILi2ELi4ELi3EEENS4_18smem_ptr_flag_bitsILi8EEENSQ_INS5_IJSE_NSA_ILi8EEEEEENS5_IJSB_SE_EEEEEEEvNS4_8identityESX_S17_vS18_EENS_8epilogue10collective18CollectiveEpilogueINS1A_23Sm100TmaWarpSpecializedILi1ELi1ELi32ELb0ELb0EEEJSG_NS5_IJNSQ_ISE_SB_EES1F_EEEaNS5_IJlSB_lEEEaS1H_NS1A_6fusion15FusionCallbacksIS1E_NS1I_17LinearCombinationIaiaiLNS_15FloatRoundStyleE2EEESG_S1G_JEEENS4_5SM1004TMEM4LOAD26SM100_TMEM_LOAD_16dp32b32xESX_NSY_IS10_S12_NSQ_INS5_IJS13_SE_EEENS5_IJSE_SB_EEEEEEENS4_39AutoVectorizingCopyWithAssumedAlignmentILi128EEENS4_14SM90_TMA_STOREES1V_S1X_S1X_EEEvvEEEEvNT_6ParamsE,"a",@progbits
	.sectionflags	@""
	.align	4
.nv.constant0._ZN7cutlass13device_kernelINS_4gemm6kernel13GemmUniversalIN4cute5tupleIJiiiiEEENS1_10collective13CollectiveMmaINS1_35MainloopSm100TmaUmmaWarpSpecializedILi13ELi2ELi4ENS5_IJNS4_1CILi1EEESB_SB_EEEEENS5_IJNSA_ILi64EEESE_NSA_ILi128EEEEEEaNS5_IJSB_llEEEaSH_NS4_8TiledMMAINS4_8MMA_AtomIJNS4_15SM100_MMA_S8_SSIaaiLi64ELi64ELNS4_4UMMA5MajorE1ELSM_1ELNSL_8SaturateE0EEEEEENS4_6LayoutISC_NS5_IJNSA_ILi0EEESR_SR_EEEEENS5_IJNS4_10UnderscoreESU_SU_EEEEENS4_13SM90_TMA_LOADENS4_14ComposedLayoutINS4_7SwizzleILi2ELi4ELi3EEENS4_18smem_ptr_flag_bitsILi8EEENSQ_INS5_IJSE_NSA_ILi8EEEEEENS5_IJSB_SE_EEEEEEEvNS4_8identityESX_S17_vS18_EENS_8epilogue10collective18CollectiveEpilogueINS1A_23Sm100TmaWarpSpecializedILi1ELi1ELi32ELb0ELb0EEEJSG_NS5_IJNSQ_ISE_SB_EES1F_EEEaNS5_IJlSB_lEEEaS1H_NS1A_6fusion15FusionCallbacksIS1E_NS1I_17LinearCombinationIaiaiLNS_15FloatRoundStyleE2EEESG_S1G_JEEENS4_5SM1004TMEM4LOAD26SM100_TMEM_LOAD_16dp32b32xESX_NSY_IS10_S12_NSQ_INS5_IJS13_SE_EEENS5_IJSE_SB_EEEEEEENS4_39AutoVectorizingCopyWithAssumedAlignmentILi128EEENS4_14SM90_TMA_STOREES1V_S1X_S1X_EEEvvEEEEvNT_6ParamsE:
	.zero		2944


//--------------------- SYMBOLS --------------------------

	.type		.nv.reservedSmem.offset0,@object
	.size		.nv.reservedSmem.offset0,0x4
	.type		.nv.reservedSmem.cap,@object
	.size		.nv.reservedSmem.cap,0x4
	.type		__assertfail,@function
